//
// Generated by NVIDIA NVVM Compiler
//
// Compiler Build ID: CL-36424714
// Cuda compilation tools, release 13.0, V13.0.88
// Based on NVVM 20.0.0
//

.version 9.0
.target sm_100
.address_size 64

	// .globl	unbinned_weight_sys_apply

.visible .entry unbinned_weight_sys_apply(
	.param .u64 .ptr .align 1 unbinned_weight_sys_apply_param_0,
	.param .u64 .ptr .align 1 unbinned_weight_sys_apply_param_1,
	.param .u64 .ptr .align 1 unbinned_weight_sys_apply_param_2,
	.param .u64 .ptr .align 1 unbinned_weight_sys_apply_param_3,
	.param .u64 .ptr .align 1 unbinned_weight_sys_apply_param_4,
	.param .u64 .ptr .align 1 unbinned_weight_sys_apply_param_5,
	.param .u64 .ptr .align 1 unbinned_weight_sys_apply_param_6,
	.param .u64 .ptr .align 1 unbinned_weight_sys_apply_param_7,
	.param .u32 unbinned_weight_sys_apply_param_8,
	.param .u32 unbinned_weight_sys_apply_param_9,
	.param .u32 unbinned_weight_sys_apply_param_10
)
{
	.reg .pred 	%p<53>;
	.reg .b32 	%r<93>;
	.reg .b64 	%rd<93>;
	.reg .b64 	%fd<155>;

	ld.param.u64 	%rd16, [unbinned_weight_sys_apply_param_0];
	ld.param.u64 	%rd14, [unbinned_weight_sys_apply_param_1];
	ld.param.u64 	%rd17, [unbinned_weight_sys_apply_param_2];
	ld.param.u64 	%rd18, [unbinned_weight_sys_apply_param_3];
	ld.param.u64 	%rd19, [unbinned_weight_sys_apply_param_4];
	ld.param.u64 	%rd20, [unbinned_weight_sys_apply_param_5];
	ld.param.u64 	%rd21, [unbinned_weight_sys_apply_param_7];
	ld.param.u32 	%r53, [unbinned_weight_sys_apply_param_8];
	ld.param.u32 	%r54, [unbinned_weight_sys_apply_param_9];
	ld.param.u32 	%r55, [unbinned_weight_sys_apply_param_10];
	cvta.to.global.u64 	%rd1, %rd20;
	cvta.to.global.u64 	%rd2, %rd18;
	cvta.to.global.u64 	%rd3, %rd17;
	cvta.to.global.u64 	%rd4, %rd16;
	cvta.to.global.u64 	%rd5, %rd19;
	cvta.to.global.u64 	%rd6, %rd21;
	mov.u32 	%r56, %ctaid.x;
	mov.u32 	%r57, %ntid.x;
	mul.lo.s32 	%r1, %r56, %r57;
	mov.u32 	%r2, %tid.x;
	add.s32 	%r3, %r1, %r2;
	setp.ge.u32 	%p1, %r3, %r54;
	@%p1 bra 	$L__BB0_56;
	cvta.to.global.u64 	%rd22, %rd14;
	mul.wide.u32 	%rd23, %r3, 8;
	add.s64 	%rd24, %rd22, %rd23;
	ld.global.nc.f64 	%fd59, [%rd24];
	abs.f64 	%fd60, %fd59;
	setp.equ.f64 	%p2, %fd60, 0d7FF0000000000000;
	selp.f64 	%fd1, 0d3FF0000000000000, %fd59, %p2;
	setp.eq.s32 	%p3, %r55, 0;
	mov.f64 	%fd148, %fd1;
	@%p3 bra 	$L__BB0_43;
	setp.eq.s32 	%p4, %r55, 1;
	mov.b32 	%r80, 0;
	mov.f64 	%fd148, %fd1;
	@%p4 bra 	$L__BB0_29;
	and.b32  	%r80, %r55, -2;
	neg.s32 	%r79, %r80;
	add.s32 	%r59, %r2, %r54;
	add.s32 	%r78, %r59, %r1;
	add.s64 	%rd92, %rd1, 4;
	add.s64 	%rd91, %rd5, 4;
	mov.u32 	%r77, %r3;
	mov.f64 	%fd148, %fd1;
$L__BB0_4:
	ld.global.nc.u32 	%r10, [%rd91+-4];
	setp.ge.u32 	%p5, %r10, %r53;
	mov.f64 	%fd4, 0d0000000000000000;
	@%p5 bra 	$L__BB0_6;
	mul.wide.u32 	%rd25, %r10, 8;
	add.s64 	%rd26, %rd4, %rd25;
	ld.global.nc.f64 	%fd4, [%rd26];
$L__BB0_6:
	mul.wide.u32 	%rd27, %r77, 8;
	add.s64 	%rd28, %rd3, %rd27;
	ld.global.nc.f64 	%fd5, [%rd28];
	add.s64 	%rd29, %rd2, %rd27;
	ld.global.nc.f64 	%fd6, [%rd29];
	abs.f64 	%fd64, %fd4;
	setp.equ.f64 	%p6, %fd64, 0d7FF0000000000000;
	abs.f64 	%fd65, %fd5;
	setp.equ.f64 	%p7, %fd65, 0d7FF0000000000000;
	or.pred  	%p8, %p6, %p7;
	abs.f64 	%fd67, %fd6;
	setp.equ.f64 	%p9, %fd67, 0d7FF0000000000000;
	or.pred  	%p10, %p8, %p9;
	mov.f64 	%fd144, 0d0000000000000000;
	mov.f64 	%fd143, %fd1;
	@%p10 bra 	$L__BB0_16;
	ld.global.nc.u32 	%r60, [%rd92+-4];
	setp.ne.s32 	%p11, %r60, 0;
	@%p11 bra 	$L__BB0_11;
	setp.ltu.f64 	%p14, %fd4, 0d0000000000000000;
	@%p14 bra 	$L__BB0_10;
	sub.f64 	%fd144, %fd6, %fd1;
	fma.rn.f64 	%fd143, %fd4, %fd144, %fd1;
	bra.uni 	$L__BB0_16;
$L__BB0_10:
	sub.f64 	%fd144, %fd1, %fd5;
	fma.rn.f64 	%fd143, %fd4, %fd144, %fd1;
	bra.uni 	$L__BB0_16;
$L__BB0_11:
	sub.f64 	%fd144, %fd6, %fd1;
	sub.f64 	%fd12, %fd1, %fd5;
	setp.leu.f64 	%p12, %fd4, 0d3FF0000000000000;
	@%p12 bra 	$L__BB0_13;
	fma.rn.f64 	%fd143, %fd4, %fd144, %fd1;
	bra.uni 	$L__BB0_16;
$L__BB0_13:
	setp.geu.f64 	%p13, %fd4, 0dBFF0000000000000;
	@%p13 bra 	$L__BB0_15;
	fma.rn.f64 	%fd143, %fd4, %fd12, %fd1;
	mov.f64 	%fd144, %fd12;
	bra.uni 	$L__BB0_16;
$L__BB0_15:
	add.f64 	%fd69, %fd12, %fd144;
	mul.f64 	%fd70, %fd69, 0d3FE0000000000000;
	sub.f64 	%fd71, %fd144, %fd12;
	mul.f64 	%fd72, %fd71, 0d3FB0000000000000;
	mul.f64 	%fd73, %fd4, %fd4;
	mul.f64 	%fd74, %fd4, %fd73;
	mul.f64 	%fd75, %fd73, %fd73;
	mul.f64 	%fd76, %fd4, %fd75;
	mul.f64 	%fd77, %fd74, %fd74;
	mul.f64 	%fd78, %fd75, 0dC024000000000000;
	fma.rn.f64 	%fd79, %fd77, 0d4008000000000000, %fd78;
	fma.rn.f64 	%fd80, %fd73, 0d402E000000000000, %fd79;
	mul.f64 	%fd81, %fd74, 0dC044000000000000;
	fma.rn.f64 	%fd82, %fd76, 0d4032000000000000, %fd81;
	fma.rn.f64 	%fd83, %fd4, 0d403E000000000000, %fd82;
	mul.f64 	%fd84, %fd72, %fd80;
	fma.rn.f64 	%fd85, %fd4, %fd70, %fd84;
	fma.rn.f64 	%fd144, %fd72, %fd83, %fd70;
	add.f64 	%fd143, %fd1, %fd85;
$L__BB0_16:
	sub.f64 	%fd87, %fd143, %fd1;
	add.f64 	%fd19, %fd148, %fd87;
	mul.wide.u32 	%rd30, %r77, 8;
	add.s64 	%rd31, %rd6, %rd30;
	st.global.f64 	[%rd31], %fd144;
	ld.global.nc.u32 	%r11, [%rd91];
	setp.ge.u32 	%p15, %r11, %r53;
	mov.f64 	%fd21, 0d0000000000000000;
	@%p15 bra 	$L__BB0_18;
	mul.wide.u32 	%rd32, %r11, 8;
	add.s64 	%rd33, %rd4, %rd32;
	ld.global.nc.f64 	%fd21, [%rd33];
$L__BB0_18:
	mul.wide.u32 	%rd34, %r78, 8;
	add.s64 	%rd35, %rd3, %rd34;
	ld.global.nc.f64 	%fd22, [%rd35];
	add.s64 	%rd36, %rd2, %rd34;
	ld.global.nc.f64 	%fd23, [%rd36];
	abs.f64 	%fd89, %fd21;
	setp.equ.f64 	%p16, %fd89, 0d7FF0000000000000;
	abs.f64 	%fd90, %fd22;
	setp.equ.f64 	%p17, %fd90, 0d7FF0000000000000;
	or.pred  	%p18, %p16, %p17;
	abs.f64 	%fd92, %fd23;
	setp.equ.f64 	%p19, %fd92, 0d7FF0000000000000;
	or.pred  	%p20, %p18, %p19;
	mov.f64 	%fd147, 0d0000000000000000;
	mov.f64 	%fd146, %fd1;
	@%p20 bra 	$L__BB0_28;
	ld.global.nc.u32 	%r61, [%rd92];
	setp.eq.s32 	%p21, %r61, 0;
	@%p21 bra 	$L__BB0_25;
	sub.f64 	%fd24, %fd23, %fd1;
	sub.f64 	%fd147, %fd1, %fd22;
	setp.gt.f64 	%p22, %fd21, 0d3FF0000000000000;
	@%p22 bra 	$L__BB0_24;
	setp.lt.f64 	%p23, %fd21, 0dBFF0000000000000;
	@%p23 bra 	$L__BB0_23;
	add.f64 	%fd94, %fd147, %fd24;
	mul.f64 	%fd95, %fd94, 0d3FE0000000000000;
	sub.f64 	%fd96, %fd24, %fd147;
	mul.f64 	%fd97, %fd96, 0d3FB0000000000000;
	mul.f64 	%fd98, %fd21, %fd21;
	mul.f64 	%fd99, %fd21, %fd98;
	mul.f64 	%fd100, %fd98, %fd98;
	mul.f64 	%fd101, %fd21, %fd100;
	mul.f64 	%fd102, %fd99, %fd99;
	mul.f64 	%fd103, %fd100, 0dC024000000000000;
	fma.rn.f64 	%fd104, %fd102, 0d4008000000000000, %fd103;
	fma.rn.f64 	%fd105, %fd98, 0d402E000000000000, %fd104;
	mul.f64 	%fd106, %fd99, 0dC044000000000000;
	fma.rn.f64 	%fd107, %fd101, 0d4032000000000000, %fd106;
	fma.rn.f64 	%fd108, %fd21, 0d403E000000000000, %fd107;
	mul.f64 	%fd109, %fd97, %fd105;
	fma.rn.f64 	%fd110, %fd21, %fd95, %fd109;
	fma.rn.f64 	%fd147, %fd97, %fd108, %fd95;
	add.f64 	%fd146, %fd1, %fd110;
	bra.uni 	$L__BB0_28;
$L__BB0_23:
	fma.rn.f64 	%fd146, %fd21, %fd147, %fd1;
	bra.uni 	$L__BB0_28;
$L__BB0_24:
	fma.rn.f64 	%fd146, %fd21, %fd24, %fd1;
	mov.f64 	%fd147, %fd24;
	bra.uni 	$L__BB0_28;
$L__BB0_25:
	setp.ltu.f64 	%p24, %fd21, 0d0000000000000000;
	@%p24 bra 	$L__BB0_27;
	sub.f64 	%fd147, %fd23, %fd1;
	fma.rn.f64 	%fd146, %fd21, %fd147, %fd1;
	bra.uni 	$L__BB0_28;
$L__BB0_27:
	sub.f64 	%fd147, %fd1, %fd22;
	fma.rn.f64 	%fd146, %fd21, %fd147, %fd1;
$L__BB0_28:
	sub.f64 	%fd111, %fd146, %fd1;
	add.f64 	%fd148, %fd19, %fd111;
	mul.wide.u32 	%rd37, %r78, 8;
	add.s64 	%rd38, %rd6, %rd37;
	st.global.f64 	[%rd38], %fd147;
	add.s32 	%r79, %r79, 2;
	shl.b32 	%r62, %r54, 1;
	add.s32 	%r78, %r78, %r62;
	add.s32 	%r77, %r77, %r62;
	add.s64 	%rd92, %rd92, 8;
	add.s64 	%rd91, %rd91, 8;
	setp.ne.s32 	%p25, %r79, 0;
	@%p25 bra 	$L__BB0_4;
$L__BB0_29:
	and.b32  	%r63, %r55, 1;
	setp.eq.b32 	%p26, %r63, 1;
	not.pred 	%p27, %p26;
	@%p27 bra 	$L__BB0_43;
	mul.wide.u32 	%rd39, %r80, 4;
	add.s64 	%rd40, %rd5, %rd39;
	ld.global.nc.u32 	%r16, [%rd40];
	setp.ge.u32 	%p28, %r16, %r53;
	mov.f64 	%fd40, 0d0000000000000000;
	@%p28 bra 	$L__BB0_32;
	mul.wide.u32 	%rd41, %r16, 8;
	add.s64 	%rd42, %rd4, %rd41;
	ld.global.nc.f64 	%fd40, [%rd42];
$L__BB0_32:
	mad.lo.s32 	%r17, %r80, %r54, %r3;
	mul.wide.u32 	%rd43, %r17, 8;
	add.s64 	%rd44, %rd3, %rd43;
	ld.global.nc.f64 	%fd41, [%rd44];
	add.s64 	%rd45, %rd2, %rd43;
	ld.global.nc.f64 	%fd42, [%rd45];
	add.s64 	%rd13, %rd1, %rd39;
	abs.f64 	%fd114, %fd40;
	setp.equ.f64 	%p29, %fd114, 0d7FF0000000000000;
	abs.f64 	%fd115, %fd41;
	setp.equ.f64 	%p30, %fd115, 0d7FF0000000000000;
	or.pred  	%p31, %p29, %p30;
	abs.f64 	%fd117, %fd42;
	setp.equ.f64 	%p32, %fd117, 0d7FF0000000000000;
	or.pred  	%p33, %p31, %p32;
	mov.f64 	%fd152, 0d0000000000000000;
	mov.f64 	%fd151, %fd1;
	@%p33 bra 	$L__BB0_42;
	ld.global.nc.u32 	%r64, [%rd13];
	setp.eq.s32 	%p34, %r64, 0;
	@%p34 bra 	$L__BB0_39;
	sub.f64 	%fd43, %fd42, %fd1;
	sub.f64 	%fd152, %fd1, %fd41;
	setp.gt.f64 	%p35, %fd40, 0d3FF0000000000000;
	@%p35 bra 	$L__BB0_38;
	setp.lt.f64 	%p36, %fd40, 0dBFF0000000000000;
	@%p36 bra 	$L__BB0_37;
	add.f64 	%fd119, %fd152, %fd43;
	mul.f64 	%fd120, %fd119, 0d3FE0000000000000;
	sub.f64 	%fd121, %fd43, %fd152;
	mul.f64 	%fd122, %fd121, 0d3FB0000000000000;
	mul.f64 	%fd123, %fd40, %fd40;
	mul.f64 	%fd124, %fd40, %fd123;
	mul.f64 	%fd125, %fd123, %fd123;
	mul.f64 	%fd126, %fd40, %fd125;
	mul.f64 	%fd127, %fd124, %fd124;
	mul.f64 	%fd128, %fd125, 0dC024000000000000;
	fma.rn.f64 	%fd129, %fd127, 0d4008000000000000, %fd128;
	fma.rn.f64 	%fd130, %fd123, 0d402E000000000000, %fd129;
	mul.f64 	%fd131, %fd124, 0dC044000000000000;
	fma.rn.f64 	%fd132, %fd126, 0d4032000000000000, %fd131;
	fma.rn.f64 	%fd133, %fd40, 0d403E000000000000, %fd132;
	mul.f64 	%fd134, %fd122, %fd130;
	fma.rn.f64 	%fd135, %fd40, %fd120, %fd134;
	fma.rn.f64 	%fd152, %fd122, %fd133, %fd120;
	add.f64 	%fd151, %fd1, %fd135;
	bra.uni 	$L__BB0_42;
$L__BB0_37:
	fma.rn.f64 	%fd151, %fd40, %fd152, %fd1;
	bra.uni 	$L__BB0_42;
$L__BB0_38:
	fma.rn.f64 	%fd151, %fd40, %fd43, %fd1;
	mov.f64 	%fd152, %fd43;
	bra.uni 	$L__BB0_42;
$L__BB0_39:
	setp.ltu.f64 	%p37, %fd40, 0d0000000000000000;
	@%p37 bra 	$L__BB0_41;
	sub.f64 	%fd152, %fd42, %fd1;
	fma.rn.f64 	%fd151, %fd40, %fd152, %fd1;
	bra.uni 	$L__BB0_42;
$L__BB0_41:
	sub.f64 	%fd152, %fd1, %fd41;
	fma.rn.f64 	%fd151, %fd40, %fd152, %fd1;
$L__BB0_42:
	sub.f64 	%fd136, %fd151, %fd1;
	add.f64 	%fd148, %fd148, %fd136;
	add.s64 	%rd48, %rd6, %rd43;
	st.global.f64 	[%rd48], %fd152;
$L__BB0_43:
	setp.eq.s32 	%p38, %r55, 0;
	mov.b64 	%rd49, %fd148;
	setp.gt.s64 	%p39, %rd49, -1;
	and.b64  	%rd50, %rd49, 9223372036854775807;
	add.s64 	%rd51, %rd50, -4503599627370496;
	setp.lt.u64 	%p40, %rd51, 9214364837600034816;
	and.pred  	%p41, %p40, %p39;
	add.s64 	%rd52, %rd49, -1;
	setp.lt.u64 	%p42, %rd52, 4503599627370495;
	or.pred  	%p43, %p42, %p41;
	or.pred  	%p44, %p43, %p38;
	selp.f64 	%fd154, %fd148, 0d0010000000000000, %p43;
	@%p44 bra 	$L__BB0_55;
	and.b32  	%r18, %r55, 7;
	setp.lt.u32 	%p45, %r55, 8;
	mov.b32 	%r91, 0;
	@%p45 bra 	$L__BB0_47;
	and.b32  	%r91, %r55, -8;
	neg.s32 	%r89, %r91;
	add.s32 	%r66, %r2, %r54;
	add.s32 	%r88, %r66, %r1;
	shl.b32 	%r22, %r54, 3;
	shl.b32 	%r67, %r54, 1;
	add.s32 	%r87, %r3, %r67;
	mad.lo.s32 	%r86, %r54, 3, %r3;
	shl.b32 	%r68, %r54, 2;
	add.s32 	%r85, %r3, %r68;
	mad.lo.s32 	%r84, %r54, 5, %r3;
	mad.lo.s32 	%r83, %r54, 6, %r3;
	mad.lo.s32 	%r82, %r54, 7, %r3;
	mov.u32 	%r81, %r3;
$L__BB0_46:
	.pragma "nounroll";
	mul.wide.u32 	%rd53, %r81, 8;
	add.s64 	%rd54, %rd6, %rd53;
	mov.b64 	%rd55, 0;
	st.global.u64 	[%rd54], %rd55;
	mul.wide.u32 	%rd56, %r88, 8;
	add.s64 	%rd57, %rd6, %rd56;
	st.global.u64 	[%rd57], %rd55;
	mul.wide.u32 	%rd58, %r87, 8;
	add.s64 	%rd59, %rd6, %rd58;
	st.global.u64 	[%rd59], %rd55;
	mul.wide.u32 	%rd60, %r86, 8;
	add.s64 	%rd61, %rd6, %rd60;
	st.global.u64 	[%rd61], %rd55;
	mul.wide.u32 	%rd62, %r85, 8;
	add.s64 	%rd63, %rd6, %rd62;
	st.global.u64 	[%rd63], %rd55;
	mul.wide.u32 	%rd64, %r84, 8;
	add.s64 	%rd65, %rd6, %rd64;
	st.global.u64 	[%rd65], %rd55;
	mul.wide.u32 	%rd66, %r83, 8;
	add.s64 	%rd67, %rd6, %rd66;
	st.global.u64 	[%rd67], %rd55;
	mul.wide.u32 	%rd68, %r82, 8;
	add.s64 	%rd69, %rd6, %rd68;
	st.global.u64 	[%rd69], %rd55;
	add.s32 	%r89, %r89, 8;
	add.s32 	%r88, %r88, %r22;
	add.s32 	%r87, %r87, %r22;
	add.s32 	%r86, %r86, %r22;
	add.s32 	%r85, %r85, %r22;
	add.s32 	%r84, %r84, %r22;
	add.s32 	%r83, %r83, %r22;
	add.s32 	%r82, %r82, %r22;
	add.s32 	%r81, %r81, %r22;
	setp.ne.s32 	%p46, %r89, 0;
	@%p46 bra 	$L__BB0_46;
$L__BB0_47:
	setp.eq.s32 	%p47, %r18, 0;
	mov.f64 	%fd154, 0d0010000000000000;
	@%p47 bra 	$L__BB0_55;
	and.b32  	%r48, %r55, 3;
	setp.lt.u32 	%p48, %r18, 4;
	@%p48 bra 	$L__BB0_50;
	mad.lo.s32 	%r69, %r91, %r54, %r3;
	mul.wide.u32 	%rd70, %r69, 8;
	add.s64 	%rd71, %rd6, %rd70;
	mov.b64 	%rd72, 0;
	st.global.u64 	[%rd71], %rd72;
	add.s32 	%r70, %r69, %r54;
	mul.wide.u32 	%rd73, %r70, 8;
	add.s64 	%rd74, %rd6, %rd73;
	st.global.u64 	[%rd74], %rd72;
	add.s32 	%r71, %r70, %r54;
	mul.wide.u32 	%rd75, %r71, 8;
	add.s64 	%rd76, %rd6, %rd75;
	st.global.u64 	[%rd76], %rd72;
	add.s32 	%r72, %r71, %r54;
	mul.wide.u32 	%rd77, %r72, 8;
	add.s64 	%rd78, %rd6, %rd77;
	st.global.u64 	[%rd78], %rd72;
	add.s32 	%r91, %r91, 4;
$L__BB0_50:
	setp.eq.s32 	%p49, %r48, 0;
	@%p49 bra 	$L__BB0_55;
	setp.eq.s32 	%p50, %r48, 1;
	@%p50 bra 	$L__BB0_53;
	mad.lo.s32 	%r73, %r91, %r54, %r3;
	mul.wide.u32 	%rd79, %r73, 8;
	add.s64 	%rd80, %rd6, %rd79;
	mov.b64 	%rd81, 0;
	st.global.u64 	[%rd80], %rd81;
	add.s32 	%r74, %r73, %r54;
	mul.wide.u32 	%rd82, %r74, 8;
	add.s64 	%rd83, %rd6, %rd82;
	st.global.u64 	[%rd83], %rd81;
	add.s32 	%r91, %r91, 2;
$L__BB0_53:
	and.b32  	%r75, %r55, 1;
	setp.eq.b32 	%p51, %r75, 1;
	not.pred 	%p52, %p51;
	@%p52 bra 	$L__BB0_55;
	mad.lo.s32 	%r76, %r91, %r54, %r3;
	mul.wide.u32 	%rd84, %r76, 8;
	add.s64 	%rd85, %rd6, %rd84;
	mov.b64 	%rd86, 0;
	st.global.u64 	[%rd85], %rd86;
$L__BB0_55:
	ld.param.u64 	%rd90, [unbinned_weight_sys_apply_param_6];
	cvta.to.global.u64 	%rd87, %rd90;
	mul.wide.u32 	%rd88, %r3, 8;
	add.s64 	%rd89, %rd87, %rd88;
	st.global.f64 	[%rd89], %fd154;
$L__BB0_56:
	ret;

}


// ===== COMPILED SASS (sm_100) =====

	.target	sm_100

	.elftype	@"ET_EXEC"


//--------------------- .note.nv.tkinfo           --------------------------
	.section	.note.nv.tkinfo,"",@"SHT_NOTE"
	.sectionflags	@"SHF_NOTE_NV_TKINFO"
	.tkinfo
        /*0018*/ 	.word	0x00000002
        /*0030*/ 	.string	""
        /*0030*/ 	.string	"ptxas"
        /*0030*/ 	.string	"Cuda compilation tools, release 13.0, V13.0.88"
        /*0030*/ 	.string	"Build cuda_13.0.r13.0/compiler.36424714_0"
        /*0030*/ 	.string	"-arch sm_100 -m 64 "



//--------------------- .note.nv.cuinfo           --------------------------
	.section	.note.nv.cuinfo,"",@"SHT_NOTE"
	.sectionflags	@"SHF_NOTE_NV_CUINFO"
        /*0018*/ 	.short	0x0002
        /*001a*/ 	.short	0x0064
        /*001c*/ 	.short	0x0082
	.zero		2


//--------------------- .nv.info                  --------------------------
	.section	.nv.info,"",@"SHT_CUDA_INFO"
	.align	4


	//----- nvinfo : EIATTR_REGCOUNT
	.align		4
        /*0000*/ 	.byte	0x04, 0x2f
        /*0002*/ 	.short	(.L_1 - .L_0)
	.align		4
.L_0:
        /*0004*/ 	.word	index@(unbinned_weight_sys_apply)
        /*0008*/ 	.word	0x00000020


	//----- nvinfo : EIATTR_FRAME_SIZE
	.align		4
.L_1:
        /*000c*/ 	.byte	0x04, 0x11
        /*000e*/ 	.short	(.L_3 - .L_2)
	.align		4
.L_2:
        /*0010*/ 	.word	index@(unbinned_weight_sys_apply)
        /*0014*/ 	.word	0x00000000


	//----- nvinfo : EIATTR_MIN_STACK_SIZE
	.align		4
.L_3:
        /*0018*/ 	.byte	0x04, 0x12
        /*001a*/ 	.short	(.L_5 - .L_4)
	.align		4
.L_4:
        /*001c*/ 	.word	index@(unbinned_weight_sys_apply)
        /*0020*/ 	.word	0x00000000
.L_5:


//--------------------- .nv.compat                --------------------------
	.section	.nv.compat,"",@"SHT_CUDA_COMPAT_INFO"
	.align	4
        /*0000*/ 	.byte	0x02, 0x09, 0x00, 0x00, 0x02, 0x02, 0x01, 0x00, 0x02, 0x05, 0x05, 0x00, 0x03, 0x07, 0x01, 0x01
        /*0010*/ 	.byte	0x02, 0x03, 0x00, 0x00, 0x02, 0x06, 0x01, 0x00, 0x04, 0x0b, 0x08, 0x00, 0x01, 0x00, 0x00, 0x00
        /*0020*/ 	.byte	0x00, 0x00, 0x00, 0x00


//--------------------- .nv.info.unbinned_weight_sys_apply --------------------------
	.section	.nv.info.unbinned_weight_sys_apply,"",@"SHT_CUDA_INFO"
	.sectionflags	@""
	.align	4


	//----- nvinfo : EIATTR_CUDA_API_VERSION
	.align		4
        /*0000*/ 	.byte	0x04, 0x37
        /*0002*/ 	.short	(.L_7 - .L_6)
.L_6:
        /*0004*/ 	.word	0x00000082


	//----- nvinfo : EIATTR_KPARAM_INFO
	.align		4
.L_7:
        /*0008*/ 	.byte	0x04, 0x17
        /*000a*/ 	.short	(.L_9 - .L_8)
.L_8:
        /*000c*/ 	.word	0x00000000
        /*0010*/ 	.short	0x000a
        /*0012*/ 	.short	0x0048
        /*0014*/ 	.byte	0x00, 0xf0, 0x11, 0x00


	//----- nvinfo : EIATTR_KPARAM_INFO
	.align		4
.L_9:
        /*0018*/ 	.byte	0x04, 0x17
        /*001a*/ 	.short	(.L_11 - .L_10)
.L_10:
        /*001c*/ 	.word	0x00000000
        /*0020*/ 	.short	0x0009
        /*0022*/ 	.short	0x0044
        /*0024*/ 	.byte	0x00, 0xf0, 0x11, 0x00


	//----- nvinfo : EIATTR_KPARAM_INFO
	.align		4
.L_11:
        /*0028*/ 	.byte	0x04, 0x17
        /*002a*/ 	.short	(.L_13 - .L_12)
.L_12:
        /*002c*/ 	.word	0x00000000
        /*0030*/ 	.short	0x0008
        /*0032*/ 	.short	0x0040
        /*0034*/ 	.byte	0x00, 0xf0, 0x11, 0x00


	//----- nvinfo : EIATTR_KPARAM_INFO
	.align		4
.L_13:
        /*0038*/ 	.byte	0x04, 0x17
        /*003a*/ 	.short	(.L_15 - .L_14)
.L_14:
        /*003c*/ 	.word	0x00000000
        /*0040*/ 	.short	0x0007
        /*0042*/ 	.short	0x0038
        /*0044*/ 	.byte	0x00, 0xf5, 0x21, 0x00


	//----- nvinfo : EIATTR_KPARAM_INFO
	.align		4
.L_15:
        /*0048*/ 	.byte	0x04, 0x17
        /*004a*/ 	.short	(.L_17 - .L_16)
.L_16:
        /*004c*/ 	.word	0x00000000
        /*0050*/ 	.short	0x0006
        /*0052*/ 	.short	0x0030
        /*0054*/ 	.byte	0x00, 0xf5, 0x21, 0x00


	//----- nvinfo : EIATTR_KPARAM_INFO
	.align		4
.L_17:
        /*0058*/ 	.byte	0x04, 0x17
        /*005a*/ 	.short	(.L_19 - .L_18)
.L_18:
        /*005c*/ 	.word	0x00000000
        /*0060*/ 	.short	0x0005
        /*0062*/ 	.short	0x0028
        /*0064*/ 	.byte	0x00, 0xf5, 0x21, 0x00


	//----- nvinfo : EIATTR_KPARAM_INFO
	.align		4
.L_19:
        /*0068*/ 	.byte	0x04, 0x17
        /*006a*/ 	.short	(.L_21 - .L_20)
.L_20:
        /*006c*/ 	.word	0x00000000
        /*0070*/ 	.short	0x0004
        /*0072*/ 	.short	0x0020
        /*0074*/ 	.byte	0x00, 0xf5, 0x21, 0x00


	//----- nvinfo : EIATTR_KPARAM_INFO
	.align		4
.L_21:
        /*0078*/ 	.byte	0x04, 0x17
        /*007a*/ 	.short	(.L_23 - .L_22)
.L_22:
        /*007c*/ 	.word	0x00000000
        /*0080*/ 	.short	0x0003
        /*0082*/ 	.short	0x0018
        /*0084*/ 	.byte	0x00, 0xf5, 0x21, 0x00


	//----- nvinfo : EIATTR_KPARAM_INFO
	.align		4
.L_23:
        /*0088*/ 	.byte	0x04, 0x17
        /*008a*/ 	.short	(.L_25 - .L_24)
.L_24:
        /*008c*/ 	.word	0x00000000
        /*0090*/ 	.short	0x0002
        /*0092*/ 	.short	0x0010
        /*0094*/ 	.byte	0x00, 0xf5, 0x21, 0x00


	//----- nvinfo : EIATTR_KPARAM_INFO
	.align		4
.L_25:
        /*0098*/ 	.byte	0x04, 0x17
        /*009a*/ 	.short	(.L_27 - .L_26)
.L_26:
        /*009c*/ 	.word	0x00000000
        /*00a0*/ 	.short	0x0001
        /*00a2*/ 	.short	0x0008
        /*00a4*/ 	.byte	0x00, 0xf5, 0x21, 0x00


	//----- nvinfo : EIATTR_KPARAM_INFO
	.align		4
.L_27:
        /*00a8*/ 	.byte	0x04, 0x17
        /*00aa*/ 	.short	(.L_29 - .L_28)
.L_28:
        /*00ac*/ 	.word	0x00000000
        /*00b0*/ 	.short	0x0000
        /*00b2*/ 	.short	0x0000
        /*00b4*/ 	.byte	0x00, 0xf5, 0x21, 0x00


	//----- nvinfo : EIATTR_SPARSE_MMA_MASK
	.align		4
.L_29:
        /*00b8*/ 	.byte	0x03, 0x50
        /*00ba*/ 	.short	0x0000


	//----- nvinfo : EIATTR_MAXREG_COUNT
	.align		4
        /*00bc*/ 	.byte	0x03, 0x1b
        /*00be*/ 	.short	0x00ff


	//----- nvinfo : EIATTR_MERCURY_ISA_VERSION
	.align		4
        /*00c0*/ 	.byte	0x03, 0x5f
        /*00c2*/ 	.short	0x0101


	//----- nvinfo : EIATTR_VRC_CTA_INIT_COUNT
	.align		4
        /*00c4*/ 	.byte	0x02, 0x4a
	.zero		1
	.zero		1


	//----- nvinfo : EIATTR_EXIT_INSTR_OFFSETS
	.align		4
        /*00c8*/ 	.byte	0x04, 0x1c
        /*00ca*/ 	.short	(.L_31 - .L_30)


	//   ....[0]....
.L_30:
        /*00cc*/ 	.word	0x00000090


	//   ....[1]....
        /*00d0*/ 	.word	0x00001710


	//----- nvinfo : EIATTR_CRS_STACK_SIZE
	.align		4
.L_31:
        /*00d4*/ 	.byte	0x04, 0x1e
        /*00d6*/ 	.short	(.L_33 - .L_32)
.L_32:
        /*00d8*/ 	.word	0x00000000


	//----- nvinfo : EIATTR_CBANK_PARAM_SIZE
	.align		4
.L_33:
        /*00dc*/ 	.byte	0x03, 0x19
        /*00de*/ 	.short	0x004c


	//----- nvinfo : EIATTR_PARAM_CBANK
	.align		4
        /*00e0*/ 	.byte	0x04, 0x0a
        /*00e2*/ 	.short	(.L_35 - .L_34)
	.align		4
.L_34:
        /*00e4*/ 	.word	index@(.nv.constant0.unbinned_weight_sys_apply)
        /*00e8*/ 	.short	0x0380
        /*00ea*/ 	.short	0x004c


	//----- nvinfo : EIATTR_SW_WAR
	.align		4
.L_35:
        /*00ec*/ 	.byte	0x04, 0x36
        /*00ee*/ 	.short	(.L_37 - .L_36)
.L_36:
        /*00f0*/ 	.word	0x00000008
.L_37:


//--------------------- .nv.callgraph             --------------------------
	.section	.nv.callgraph,"",@"SHT_CUDA_CALLGRAPH"
	.align	4
	.sectionentsize	8
	.align		4
        /*0000*/ 	.word	0x00000000
	.align		4
        /*0004*/ 	.word	0xffffffff
	.align		4
        /*0008*/ 	.word	0x00000000
	.align		4
        /*000c*/ 	.word	0xfffffffe
	.align		4
        /*0010*/ 	.word	0x00000000
	.align		4
        /*0014*/ 	.word	0xfffffffd
	.align		4
        /*0018*/ 	.word	0x00000000
	.align		4
        /*001c*/ 	.word	0xfffffffc


//--------------------- .text.unbinned_weight_sys_apply --------------------------
	.section	.text.unbinned_weight_sys_apply,"ax",@progbits
	.align	128
        .global         unbinned_weight_sys_apply
        .type           unbinned_weight_sys_apply,@function
        .size           unbinned_weight_sys_apply,(.L_x_23 - unbinned_weight_sys_apply)
        .other          unbinned_weight_sys_apply,@"STO_CUDA_ENTRY STV_DEFAULT"
unbinned_weight_sys_apply:
.text.unbinned_weight_sys_apply:
[----:B------:R-:W-:Y:S01]  /*0000*/  LDC R1, c[0x0][0x37c] ;  /* 0x0000df00ff017b82 */ /* 0x000fe20000000800 */
[----:B------:R-:W0:Y:S07]  /*0010*/  S2R R7, SR_TID.X ;  /* 0x0000000000077919 */ /* 0x000e2e0000002100 */
[----:B------:R-:W1:Y:S01]  /*0020*/  S2UR UR5, SR_CTAID.X ;  /* 0x00000000000579c3 */ /* 0x000e620000002500 */
[----:B------:R-:W1:Y:S01]  /*0030*/  LDCU UR4, c[0x0][0x360] ;  /* 0x00006c00ff0477ac */ /* 0x000e620008000800 */
[----:B------:R-:W2:Y:S02]  /*0040*/  LDCU UR6, c[0x0][0x3c4] ;  /* 0x00007880ff0677ac */ /* 0x000ea40008000800 */
[----:B--2---:R-:W-:Y:S01]  /*0050*/  MOV R6, UR6 ;  /* 0x0000000600067c02 */ /* 0x004fe20008000f00 */
[----:B-1----:R-:W-:-:S06]  /*0060*/  UIMAD UR5, UR5, UR4, URZ ;  /* 0x00000004050572a4 */ /* 0x002fcc000f8e02ff */
[----:B0-----:R-:W-:-:S05]  /*0070*/  VIADD R3, R7, UR5 ;  /* 0x0000000507037c36 */ /* 0x001fca0008000000 */
[----:B------:R-:W-:-:S13]  /*0080*/  ISETP.GE.U32.AND P0, PT, R3, R6, PT ;  /* 0x000000060300720c */ /* 0x000fda0003f06070 */
[----:B------:R-:W-:Y:S05]  /*0090*/  @P0 EXIT ;  /* 0x000000000000094d */ /* 0x000fea0003800000 */
[----:B------:R-:W0:Y:S01]  /*00a0*/  LDC.64 R8, c[0x0][0x388] ;  /* 0x0000e200ff087b82 */ /* 0x000e220000000a00 */
[----:B------:R-:W1:Y:S01]  /*00b0*/  LDCU.64 UR16, c[0x0][0x358] ;  /* 0x00006b00ff1077ac */ /* 0x000e620008000a00 */
[----:B------:R-:W2:Y:S01]  /*00c0*/  LDCU UR9, c[0x0][0x3c8] ;  /* 0x00007900ff0977ac */ /* 0x000ea20008000800 */
[----:B0-----:R-:W-:-:S06]  /*00d0*/  IMAD.WIDE.U32 R8, R3, 0x8, R8 ;  /* 0x0000000803087825 */ /* 0x001fcc00078e0008 */
[----:B-1----:R-:W3:Y:S01]  /*00e0*/  LDG.E.64.CONSTANT R8, desc[UR16][R8.64] ;  /* 0x0000001008087981 */ /* 0x002ee2000c1e9b00 */
[----:B--2---:R-:W-:Y:S01]  /*00f0*/  UISETP.NE.AND UP0, UPT, UR9, URZ, UPT ;  /* 0x000000ff0900728c */ /* 0x004fe2000bf05270 */
[----:B---3--:R-:W-:-:S06]  /*0100*/  DSETP.NE.AND P0, PT, |R8|, +INF , PT ;  /* 0x7ff000000800742a */ /* 0x008fcc0003f05200 */
[----:B------:R-:W-:Y:S02]  /*0110*/  FSEL R27, R9, 1.875, P0 ;  /* 0x3ff00000091b7808 */ /* 0x000fe40000000000 */
[----:B------:R-:W-:-:S03]  /*0120*/  FSEL R26, R8, RZ, P0 ;  /* 0x000000ff081a7208 */ /* 0x000fc60000000000 */
[----:B------:R-:W-:Y:S01]  /*0130*/  IMAD.MOV.U32 R5, RZ, RZ, R27 ;  /* 0x000000ffff057224 */ /* 0x000fe200078e001b */
[----:B------:R-:W-:Y:S01]  /*0140*/  MOV R4, R26 ;  /* 0x0000001a00047202 */ /* 0x000fe20000000f00 */
[----:B------:R-:W-:Y:S06]  /*0150*/  BRA.U !UP0, `(.L_x_0) ;  /* 0x0000000d08c87547 */ /* 0x000fec000b800000 */
[----:B------:R-:W-:Y:S01]  /*0160*/  UISETP.NE.AND UP0, UPT, UR9, 0x1, UPT ;  /* 0x000000010900788c */ /* 0x000fe2000bf05270 */
[----:B------:R-:W-:Y:S01]  /*0170*/  MOV R4, R26 ;  /* 0x0000001a00047202 */ /* 0x000fe20000000f00 */
[----:B------:R-:W-:Y:S01]  /*0180*/  IMAD.MOV.U32 R5, RZ, RZ, R27 ;  /* 0x000000ffff057224 */ /* 0x000fe200078e001b */
[----:B------:R-:W-:-:S06]  /*0190*/  UMOV UR4, URZ ;  /* 0x000000ff00047c82 */ /* 0x000fcc0008000000 */
[----:B------:R-:W-:Y:S05]  /*01a0*/  BRA.U !UP0, `(.L_x_1) ;  /* 0x0000000908747547 */ /* 0x000fea000b800000 */
[----:B------:R-:W0:Y:S01]  /*01b0*/  LDCU.128 UR12, c[0x0][0x3a0] ;  /* 0x00007400ff0c77ac */ /* 0x000e220008000c00 */
[----:B------:R-:W-:Y:S01]  /*01c0*/  IADD3 R2, PT, PT, R6, UR5, R7 ;  /* 0x0000000506027c10 */ /* 0x000fe2000fffe007 */
[----:B------:R-:W-:Y:S01]  /*01d0*/  IMAD.MOV.U32 R5, RZ, RZ, R27 ;  /* 0x000000ffff057224 */ /* 0x000fe200078e001b */
[----:B------:R-:W-:Y:S01]  /*01e0*/  MOV R4, R26 ;  /* 0x0000001a00047202 */ /* 0x000fe20000000f00 */
[----:B------:R-:W-:Y:S01]  /*01f0*/  ULOP3.LUT UR4, UR9, 0xfffffffe, URZ, 0xc0, !UPT ;  /* 0xfffffffe09047892 */ /* 0x000fe2000f8ec0ff */
[----:B------:R-:W-:Y:S01]  /*0200*/  MOV R0, R3 ;  /* 0x0000000300007202 */ /* 0x000fe20000000f00 */
[----:B------:R-:W1:Y:S02]  /*0210*/  LDCU UR11, c[0x0][0x3c0] ;  /* 0x00007800ff0b77ac */ /* 0x000e640008000800 */
[----:B------:R-:W-:Y:S02]  /*0220*/  UIADD3 UR10, UPT, UPT, -UR4, URZ, URZ ;  /* 0x000000ff040a7290 */ /* 0x000fe4000fffe1ff */
[----:B0-----:R-:W-:-:S02]  /*0230*/  UIADD3 UR6, UP0, UPT, UR14, 0x4, URZ ;  /* 0x000000040e067890 */ /* 0x001fc4000ff1e0ff */
[----:B------:R-:W-:Y:S02]  /*0240*/  UIADD3 UR8, UP1, UPT, UR12, 0x4, URZ ;  /* 0x000000040c087890 */ /* 0x000fe4000ff3e0ff */
[----:B------:R-:W-:Y:S02]  /*0250*/  UIADD3.X UR7, UPT, UPT, URZ, UR15, URZ, UP0, !UPT ;  /* 0x0000000fff077290 */ /* 0x000fe400087fe4ff */
[----:B-1----:R-:W-:-:S12]  /*0260*/  UIADD3.X UR9, UPT, UPT, URZ, UR13, URZ, UP1, !UPT ;  /* 0x0000000dff097290 */ /* 0x002fd80008ffe4ff */
.L_x_10:
[----:B------:R-:W-:Y:S01]  /*0270*/  MOV R13, UR9 ;  /* 0x00000009000d7c02 */ /* 0x000fe20008000f00 */
[----:B------:R-:W-:Y:S01]  /*0280*/  IMAD.U32 R12, RZ, RZ, UR8 ;  /* 0x00000008ff0c7e24 */ /* 0x000fe2000f8e00ff */
[----:B------:R-:W0:Y:S04]  /*0290*/  LDC.64 R6, c[0x0][0x390] ;  /* 0x0000e400ff067b82 */ /* 0x000e280000000a00 */
[----:B------:R-:W2:Y:S04]  /*02a0*/  LDG.E.CONSTANT R13, desc[UR16][R12.64+-0x4] ;  /* 0xfffffc100c0d7981 */ /* 0x000ea8000c1e9900 */
[----:B------:R-:W1:Y:S01]  /*02b0*/  LDC.64 R8, c[0x0][0x398] ;  /* 0x0000e600ff087b82 */ /* 0x000e620000000a00 */
[----:B------:R-:W-:Y:S01]  /*02c0*/  CS2R R10, SRZ ;  /* 0x00000000000a7805 */ /* 0x000fe2000001ff00 */
[----:B0-----:R-:W-:-:S06]  /*02d0*/  IMAD.WIDE.U32 R14, R0, 0x8, R6 ;  /* 0x00000008000e7825 */ /* 0x001fcc00078e0006 */
[----:B------:R-:W3:Y:S01]  /*02e0*/  LDG.E.64.CONSTANT R14, desc[UR16][R14.64] ;  /* 0x000000100e0e7981 */ /* 0x000ee2000c1e9b00 */
[----:B-1----:R-:W-:-:S06]  /*02f0*/  IMAD.WIDE.U32 R18, R0, 0x8, R8 ;  /* 0x0000000800127825 */ /* 0x002fcc00078e0008 */
[----:B------:R-:W4:Y:S01]  /*0300*/  LDG.E.64.CONSTANT R18, desc[UR16][R18.64] ;  /* 0x0000001012127981 */ /* 0x000f22000c1e9b00 */
[----:B--2---:R-:W-:-:S13]  /*0310*/  ISETP.GE.U32.AND P0, PT, R13, UR11, PT ;  /* 0x0000000b0d007c0c */ /* 0x004fda000bf06070 */
[----:B------:R-:W0:Y:S02]  /*0320*/  @!P0 LDC.64 R20, c[0x0][0x380] ;  /* 0x0000e000ff148b82 */ /* 0x000e240000000a00 */
[----:B0-----:R-:W-:-:S05]  /*0330*/  @!P0 IMAD.WIDE.U32 R20, R13, 0x8, R20 ;  /* 0x000000080d148825 */ /* 0x001fca00078e0014 */
[----:B------:R-:W2:Y:S01]  /*0340*/  @!P0 LDG.E.64.CONSTANT R10, desc[UR16][R20.64] ;  /* 0x00000010140a8981 */ /* 0x000ea2000c1e9b00 */
[----:B---3--:R-:W-:Y:S01]  /*0350*/  DSETP.NE.AND P0, PT, |R14|, +INF , PT ;  /* 0x7ff000000e00742a */ /* 0x008fe20003f05200 */
[----:B------:R-:W-:Y:S01]  /*0360*/  BSSY.RECONVERGENT B0, `(.L_x_2) ;  /* 0x000002f000007945 */ /* 0x000fe20003800200 */
[----:B------:R-:W-:Y:S01]  /*0370*/  CS2R R16, SRZ ;  /* 0x0000000000107805 */ /* 0x000fe2000001ff00 */
[----:B------:R-:W-:Y:S01]  /*0380*/  IMAD.MOV.U32 R12, RZ, RZ, R26 ;  /* 0x000000ffff0c7224 */ /* 0x000fe200078e001a */
[----:B------:R-:W-:Y:S02]  /*0390*/  MOV R13, R27 ;  /* 0x0000001b000d7202 */ /* 0x000fe40000000f00 */
[----:B--2---:R-:W-:-:S06]  /*03a0*/  DSETP.EQU.OR P0, PT, |R10|, +INF , !P0 ;  /* 0x7ff000000a00742a */ /* 0x004fcc000470a600 */
[----:B----4-:R-:W-:-:S14]  /*03b0*/  DSETP.EQU.OR P0, PT, |R18|, +INF , P0 ;  /* 0x7ff000001200742a */ /* 0x010fdc000070a600 */
[----:B------:R-:W-:Y:S05]  /*03c0*/  @P0 BRA `(.L_x_3) ;  /* 0x0000000000a00947 */ /* 0x000fea0003800000 */
[----:B------:R-:W-:Y:S01]  /*03d0*/  IMAD.U32 R12, RZ, RZ, UR6 ;  /* 0x00000006ff0c7e24 */ /* 0x000fe2000f8e00ff */
[----:B------:R-:W-:-:S05]  /*03e0*/  MOV R13, UR7 ;  /* 0x00000007000d7c02 */ /* 0x000fca0008000f00 */
[----:B------:R-:W2:Y:S02]  /*03f0*/  LDG.E.CONSTANT R12, desc[UR16][R12.64+-0x4] ;  /* 0xfffffc100c0c7981 */ /* 0x000ea4000c1e9900 */
[----:B--2---:R-:W-:-:S13]  /*0400*/  ISETP.NE.AND P0, PT, R12, RZ, PT ;  /* 0x000000ff0c00720c */ /* 0x004fda0003f05270 */
[----:B------:R-:W-:Y:S05]  /*0410*/  @P0 BRA `(.L_x_4) ;  /* 0x0000000000180947 */ /* 0x000fea0003800000 */
[----:B------:R-:W-:-:S14]  /*0420*/  DSETP.GE.AND P0, PT, R10, RZ, PT ;  /* 0x000000ff0a00722a */ /* 0x000fdc0003f06000 */
[----:B------:R-:W-:-:S08]  /*0430*/  @P0 DADD R16, -R26, R18 ;  /* 0x000000001a100229 */ /* 0x000fd00000000112 */
[----:B------:R-:W-:Y:S02]  /*0440*/  @P0 DFMA R12, R16, R10, R26 ;  /* 0x0000000a100c022b */ /* 0x000fe4000000001a */
[----:B------:R-:W-:-:S08]  /*0450*/  @!P0 DADD R16, R26, -R14 ;  /* 0x000000001a108229 */ /* 0x000fd0000000080e */
[----:B------:R-:W-:Y:S01]  /*0460*/  @!P0 DFMA R12, R16, R10, R26 ;  /* 0x0000000a100c822b */ /* 0x000fe2000000001a */
[----:B------:R-:W-:Y:S10]  /*0470*/  BRA `(.L_x_3) ;  /* 0x0000000000747947 */ /* 0x000ff40003800000 */
.L_x_4:
[----:B------:R-:W-:Y:S02]  /*0480*/  DSETP.GT.AND P0, PT, R10, 1, PT ;  /* 0x3ff000000a00742a */ /* 0x000fe40003f04000 */
[----:B------:R-:W-:-:S12]  /*0490*/  DADD R16, -R26, R18 ;  /* 0x000000001a107229 */ /* 0x000fd80000000112 */
[----:B------:R-:W-:Y:S01]  /*04a0*/  @P0 DFMA R12, R16, R10, R26 ;  /* 0x0000000a100c022b */ /* 0x000fe2000000001a */
[----:B------:R-:W-:Y:S10]  /*04b0*/  @P0 BRA `(.L_x_3) ;  /* 0x0000000000640947 */ /* 0x000ff40003800000 */
[----:B------:R-:W-:Y:S02]  /*04c0*/  DSETP.GEU.AND P0, PT, R10, -1, PT ;  /* 0xbff000000a00742a */ /* 0x000fe40003f0e000 */
[----:B------:R-:W-:-:S12]  /*04d0*/  DADD R18, R26, -R14 ;  /* 0x000000001a127229 */ /* 0x000fd8000000080e */
[----:B------:R-:W-:Y:S01]  /*04e0*/  @!P0 DFMA R12, R18, R10, R26 ;  /* 0x0000000a120c822b */ /* 0x000fe2000000001a */
[----:B------:R-:W-:Y:S01]  /*04f0*/  @!P0 IMAD.MOV.U32 R16, RZ, RZ, R18 ;  /* 0x000000ffff108224 */ /* 0x000fe200078e0012 */
[----:B------:R-:W-:Y:S01]  /*0500*/  @!P0 MOV R17, R19 ;  /* 0x0000001300118202 */ /* 0x000fe20000000f00 */
[----:B------:R-:W-:Y:S08]  /*0510*/  @!P0 BRA `(.L_x_3) ;  /* 0x00000000004c8947 */ /* 0x000ff00003800000 */
[----:B------:R-:W-:Y:S02]  /*0520*/  DMUL R12, R10, R10 ;  /* 0x0000000a0a0c7228 */ /* 0x000fe40000000000 */
[C-C-:B------:R-:W-:Y:S02]  /*0530*/  DADD R14, R16.reuse, R18.reuse ;  /* 0x00000000100e7229 */ /* 0x140fe40000000012 */
[----:B------:R-:W-:-:S04]  /*0540*/  DADD R16, R16, -R18 ;  /* 0x0000000010107229 */ /* 0x000fc80000000812 */
[C---:B------:R-:W-:Y:S02]  /*0550*/  DMUL R18, R12.reuse, R10 ;  /* 0x0000000a0c127228 */ /* 0x040fe40000000000 */
[----:B------:R-:W-:Y:S02]  /*0560*/  DMUL R20, R12, R12 ;  /* 0x0000000c0c147228 */ /* 0x000fe40000000000 */
[----:B------:R-:W-:Y:S02]  /*0570*/  DMUL R16, R16, 0.0625 ;  /* 0x3fb0000010107828 */ /* 0x000fe40000000000 */
[----:B------:R-:W-:Y:S02]  /*0580*/  DMUL R14, R14, 0.5 ;  /* 0x3fe000000e0e7828 */ /* 0x000fe40000000000 */
[----:B------:R-:W-:Y:S02]  /*0590*/  DMUL R22, R18, R18 ;  /* 0x0000001212167228 */ /* 0x000fe40000000000 */
[----:B------:R-:W-:-:S02]  /*05a0*/  DMUL R24, R20, -10 ;  /* 0xc024000014187828 */ /* 0x000fc40000000000 */
[----:B------:R-:W-:Y:S02]  /*05b0*/  DMUL R18, R18, -40 ;  /* 0xc044000012127828 */ /* 0x000fe40000000000 */
[----:B------:R-:W-:-:S04]  /*05c0*/  DMUL R20, R20, R10 ;  /* 0x0000000a14147228 */ /* 0x000fc80000000000 */
[----:B------:R-:W-:-:S04]  /*05d0*/  DFMA R22, R22, 3, R24 ;  /* 0x400800001616782b */ /* 0x000fc80000000018 */
[----:B------:R-:W-:-:S04]  /*05e0*/  DFMA R18, R20, 18, R18 ;  /* 0x403200001412782b */ /* 0x000fc80000000012 */
[----:B------:R-:W-:-:S04]  /*05f0*/  DFMA R22, R12, 15, R22 ;  /* 0x402e00000c16782b */ /* 0x000fc80000000016 */
[----:B------:R-:W-:-:S04]  /*0600*/  DFMA R18, R10, 30, R18 ;  /* 0x403e00000a12782b */ /* 0x000fc80000000012 */
[----:B------:R-:W-:-:S04]  /*0610*/  DMUL R22, R16, R22 ;  /* 0x0000001610167228 */ /* 0x000fc80000000000 */
[----:B------:R-:W-:-:S04]  /*0620*/  DFMA R16, R16, R18, R14 ;  /* 0x000000121010722b */ /* 0x000fc8000000000e */
[----:B------:R-:W-:-:S08]  /*0630*/  DFMA R22, R14, R10, R22 ;  /* 0x0000000a0e16722b */ /* 0x000fd00000000016 */
[----:B------:R-:W-:-:S11]  /*0640*/  DADD R12, R26, R22 ;  /* 0x000000001a0c7229 */ /* 0x000fd60000000016 */
.L_x_3:
[----:B------:R-:W-:Y:S05]  /*0650*/  BSYNC.RECONVERGENT B0 ;  /* 0x0000000000007941 */ /* 0x000fea0003800200 */
.L_x_2:
[----:B------:R-:W-:Y:S01]  /*0660*/  MOV R21, UR9 ;  /* 0x0000000900157c02 */ /* 0x000fe20008000f00 */
[----:B------:R-:W-:-:S05]  /*0670*/  IMAD.U32 R20, RZ, RZ, UR8 ;  /* 0x00000008ff147e24 */ /* 0x000fca000f8e00ff */
[----:B------:R-:W2:Y:S01]  /*0680*/  LDG.E.CONSTANT R21, desc[UR16][R20.64] ;  /* 0x0000001014157981 */ /* 0x000ea2000c1e9900 */
[----:B------:R-:W-:Y:S01]  /*0690*/  IMAD.WIDE.U32 R10, R2, 0x8, R6 ;  /* 0x00000008020a7825 */ /* 0x000fe200078e0006 */
[----:B------:R-:W-:-:S05]  /*06a0*/  CS2R R6, SRZ ;  /* 0x0000000000067805 */ /* 0x000fca000001ff00 */
[----:B------:R-:W3:Y:S01]  /*06b0*/  LDG.E.64.CONSTANT R10, desc[UR16][R10.64] ;  /* 0x000000100a0a7981 */ /* 0x000ee2000c1e9b00 */
[----:B--2---:R-:W-:-:S13]  /*06c0*/  ISETP.GE.U32.AND P0, PT, R21, UR11, PT ;  /* 0x0000000b15007c0c */ /* 0x004fda000bf06070 */
[----:B------:R-:W0:Y:S02]  /*06d0*/  @!P0 LDC.64 R14, c[0x0][0x380] ;  /* 0x0000e000ff0e8b82 */ /* 0x000e240000000a00 */
[----:B0-----:R-:W-:-:S04]  /*06e0*/  @!P0 IMAD.WIDE.U32 R18, R21, 0x8, R14 ;  /* 0x0000000815128825 */ /* 0x001fc800078e000e */
[----:B------:R-:W-:Y:S01]  /*06f0*/  IMAD.WIDE.U32 R14, R2, 0x8, R8 ;  /* 0x00000008020e7825 */ /* 0x000fe200078e0008 */
[----:B------:R0:W2:Y:S01]  /*0700*/  @!P0 LDG.E.64.CONSTANT R6, desc[UR16][R18.64] ;  /* 0x0000001012068981 */ /* 0x0000a2000c1e9b00 */
[----:B------:R-:W1:Y:S04]  /*0710*/  LDC.64 R8, c[0x0][0x3b8] ;  /* 0x0000ee00ff087b82 */ /* 0x000e680000000a00 */
[----:B------:R-:W4:Y:S01]  /*0720*/  LDG.E.64.CONSTANT R14, desc[UR16][R14.64] ;  /* 0x000000100e0e7981 */ /* 0x000f22000c1e9b00 */
[----:B---3--:R-:W-:Y:S02]  /*0730*/  DSETP.NE.AND P0, PT, |R10|, +INF , PT ;  /* 0x7ff000000a00742a */ /* 0x008fe40003f05200 */
[----:B------:R-:W-:Y:S01]  /*0740*/  DADD R12, -R26, R12 ;  /* 0x000000001a0c7229 */ /* 0x000fe2000000010c */
[----:B-1----:R-:W-:-:S05]  /*0750*/  IMAD.WIDE.U32 R20, R0, 0x8, R8 ;  /* 0x0000000800147825 */ /* 0x002fca00078e0008 */
[----:B------:R1:W-:Y:S01]  /*0760*/  STG.E.64 desc[UR16][R20.64], R16 ;  /* 0x0000001014007986 */ /* 0x0003e2000c101b10 */
[----:B------:R-:W-:Y:S01]  /*0770*/  BSSY.RECONVERGENT B0, `(.L_x_5) ;  /* 0x0000032000007945 */ /* 0x000fe20003800200 */
[----:B------:R-:W-:Y:S01]  /*0780*/  DADD R4, R12, R4 ;  /* 0x000000000c047229 */ /* 0x000fe20000000004 */
[----:B0-----:R-:W-:Y:S01]  /*0790*/  CS2R R18, SRZ ;  /* 0x0000000000127805 */ /* 0x001fe2000001ff00 */
[----:B------:R-:W-:Y:S01]  /*07a0*/  IMAD.MOV.U32 R12, RZ, RZ, R26 ;  /* 0x000000ffff0c7224 */ /* 0x000fe200078e001a */
[----:B------:R-:W-:Y:S01]  /*07b0*/  MOV R13, R27 ;  /* 0x0000001b000d7202 */ /* 0x000fe20000000f00 */
[----:B--2---:R-:W-:-:S06]  /*07c0*/  DSETP.EQU.OR P0, PT, |R6|, +INF , !P0 ;  /* 0x7ff000000600742a */ /* 0x004fcc000470a600 */
[----:B----4-:R-:W-:-:S14]  /*07d0*/  DSETP.EQU.OR P0, PT, |R14|, +INF , P0 ;  /* 0x7ff000000e00742a */ /* 0x010fdc000070a600 */
[----:B-1----:R-:W-:Y:S05]  /*07e0*/  @P0 BRA `(.L_x_6) ;  /* 0x0000000000a80947 */ /* 0x002fea0003800000 */
[----:B------:R-:W-:Y:S01]  /*07f0*/  IMAD.U32 R12, RZ, RZ, UR6 ;  /* 0x00000006ff0c7e24 */ /* 0x000fe2000f8e00ff */
[----:B------:R-:W-:-:S05]  /*0800*/  MOV R13, UR7 ;  /* 0x00000007000d7c02 */ /* 0x000fca0008000f00 */
[----:B------:R-:W2:Y:S02]  /*0810*/  LDG.E.CONSTANT R12, desc[UR16][R12.64] ;  /* 0x000000100c0c7981 */ /* 0x000ea4000c1e9900 */
[----:B--2---:R-:W-:-:S13]  /*0820*/  ISETP.NE.AND P0, PT, R12, RZ, PT ;  /* 0x000000ff0c00720c */ /* 0x004fda0003f05270 */
[----:B------:R-:W-:Y:S05]  /*0830*/  @!P0 BRA `(.L_x_7) ;  /* 0x0000000000808947 */ /* 0x000fea0003800000 */
[----:B------:R-:W-:Y:S02]  /*0840*/  DSETP.GT.AND P0, PT, R6, 1, PT ;  /* 0x3ff000000600742a */ /* 0x000fe40003f04000 */
[----:B------:R-:W-:-:S12]  /*0850*/  DADD R16, -R26, R14 ;  /* 0x000000001a107229 */ /* 0x000fd8000000010e */
[----:B------:R-:W-:Y:S05]  /*0860*/  @P0 BRA `(.L_x_8) ;  /* 0x0000000000640947 */ /* 0x000fea0003800000 */
[----:B------:R-:W-:Y:S02]  /*0870*/  DSETP.GEU.AND P0, PT, R6, -1, PT ;  /* 0xbff000000600742a */ /* 0x000fe40003f0e000 */
[----:B------:R-:W-:-:S12]  /*0880*/  DADD R18, R26, -R10 ;  /* 0x000000001a127229 */ /* 0x000fd8000000080a */
[----:B------:R-:W-:Y:S05]  /*0890*/  @!P0 BRA `(.L_x_9) ;  /* 0x0000000000508947 */ /* 0x000fea0003800000 */
[----:B------:R-:W-:Y:S02]  /*08a0*/  DMUL R14, R6, R6 ;  /* 0x00000006060e7228 */ /* 0x000fe40000000000 */
[C-C-:B------:R-:W-:Y:S02]  /*08b0*/  DADD R22, R18.reuse, R16.reuse ;  /* 0x0000000012167229 */ /* 0x140fe40000000010 */
[----:B------:R-:W-:-:S04]  /*08c0*/  DADD R16, -R18, R16 ;  /* 0x0000000012107229 */ /* 0x000fc80000000110 */
        /* <DEDUP_REMOVED lines=15> */
[----:B------:R-:W-:Y:S01]  /*09c0*/  DADD R12, R26, R14 ;  /* 0x000000001a0c7229 */ /* 0x000fe2000000000e */
[----:B------:R-:W-:Y:S10]  /*09d0*/  BRA `(.L_x_6) ;  /* 0x00000000002c7947 */ /* 0x000ff40003800000 */
.L_x_9:
[----:B------:R-:W-:Y:S01]  /*09e0*/  DFMA R12, R18, R6, R26 ;  /* 0x00000006120c722b */ /* 0x000fe2000000001a */
[----:B------:R-:W-:Y:S10]  /*09f0*/  BRA `(.L_x_6) ;  /* 0x0000000000247947 */ /* 0x000ff40003800000 */
.L_x_8:
[----:B------:R-:W-:Y:S01]  /*0a00*/  DFMA R12, R16, R6, R26 ;  /* 0x00000006100c722b */ /* 0x000fe2000000001a */
[----:B------:R-:W-:Y:S01]  /*0a10*/  IMAD.MOV.U32 R18, RZ, RZ, R16 ;  /* 0x000000ffff127224 */ /* 0x000fe200078e0010 */
[----:B------:R-:W-:Y:S01]  /*0a20*/  MOV R19, R17 ;  /* 0x0000001100137202 */ /* 0x000fe20000000f00 */
[----:B------:R-:W-:Y:S08]  /*0a30*/  BRA `(.L_x_6) ;  /* 0x0000000000147947 */ /* 0x000ff00003800000 */
.L_x_7:
[----:B------:R-:W-:-:S14]  /*0a40*/  DSETP.GE.AND P0, PT, R6, RZ, PT ;  /* 0x000000ff0600722a */ /* 0x000fdc0003f06000 */
[----:B------:R-:W-:-:S08]  /*0a50*/  @P0 DADD R18, -R26, R14 ;  /* 0x000000001a120229 */ /* 0x000fd0000000010e */
[----:B------:R-:W-:Y:S02]  /*0a60*/  @P0 DFMA R12, R6, R18, R26 ;  /* 0x00000012060c022b */ /* 0x000fe4000000001a */
[----:B------:R-:W-:-:S08]  /*0a70*/  @!P0 DADD R18, R26, -R10 ;  /* 0x000000001a128229 */ /* 0x000fd0000000080a */
[----:B------:R-:W-:-:S11]  /*0a80*/  @!P0 DFMA R12, R18, R6, R26 ;  /* 0x00000006120c822b */ /* 0x000fd6000000001a */
.L_x_6:
[----:B------:R-:W-:Y:S05]  /*0a90*/  BSYNC.RECONVERGENT B0 ;  /* 0x0000000000007941 */ /* 0x000fea0003800200 */
.L_x_5:
[----:B------:R-:W-:Y:S01]  /*0aa0*/  IMAD.WIDE.U32 R10, R2, 0x8, R8 ;  /* 0x00000008020a7825 */ /* 0x000fe200078e0008 */
[----:B------:R-:W0:Y:S01]  /*0ab0*/  LDC R6, c[0x0][0x3c4] ;  /* 0x0000f100ff067b82 */ /* 0x000e220000000800 */
[----:B------:R-:W-:Y:S01]  /*0ac0*/  UIADD3 UR6, UP0, UPT, UR6, 0x8, URZ ;  /* 0x0000000806067890 */ /* 0x000fe2000ff1e0ff */
[----:B------:R-:W-:Y:S01]  /*0ad0*/  DADD R8, -R26, R12 ;  /* 0x000000001a087229 */ /* 0x000fe2000000010c */
[----:B------:R-:W-:Y:S01]  /*0ae0*/  UIADD3 UR10, UPT, UPT, UR10, 0x2, URZ ;  /* 0x000000020a0a7890 */ /* 0x000fe2000fffe0ff */
[----:B------:R1:W-:Y:S01]  /*0af0*/  STG.E.64 desc[UR16][R10.64], R18 ;  /* 0x000000120a007986 */ /* 0x0003e2000c101b10 */
[----:B------:R-:W-:Y:S02]  /*0b00*/  UIADD3.X UR7, UPT, UPT, URZ, UR7, URZ, UP0, !UPT ;  /* 0x00000007ff077290 */ /* 0x000fe400087fe4ff */
[----:B------:R-:W-:Y:S02]  /*0b10*/  UISETP.NE.AND UP0, UPT, UR10, URZ, UPT ;  /* 0x000000ff0a00728c */ /* 0x000fe4000bf05270 */
[----:B------:R-:W-:Y:S01]  /*0b20*/  UIADD3 UR8, UP1, UPT, UR8, 0x8, URZ ;  /* 0x0000000808087890 */ /* 0x000fe2000ff3e0ff */
[----:B------:R-:W-:-:S03]  /*0b30*/  DADD R4, R4, R8 ;  /* 0x0000000004047229 */ /* 0x000fc60000000008 */
[----:B------:R-:W-:Y:S01]  /*0b40*/  UIADD3.X UR9, UPT, UPT, URZ, UR9, URZ, UP1, !UPT ;  /* 0x00000009ff097290 */ /* 0x000fe20008ffe4ff */
[C---:B0-----:R-:W-:Y:S01]  /*0b50*/  IMAD R2, R6.reuse, 0x2, R2 ;  /* 0x0000000206027824 */ /* 0x041fe200078e0202 */
[----:B------:R-:W-:Y:S01]  /*0b60*/  LEA R0, R6, R0, 0x1 ;  /* 0x0000000006007211 */ /* 0x000fe200078e08ff */
[----:B-1----:R-:W-:Y:S09]  /*0b70*/  BRA.U UP0, `(.L_x_10) ;  /* 0xfffffff500bc7547 */ /* 0x002ff2000b83ffff */
.L_x_1:
[----:B------:R-:W0:Y:S02]  /*0b80*/  LDCU UR9, c[0x0][0x3c8] ;  /* 0x00007900ff0977ac */ /* 0x000e240008000800 */
[----:B0-----:R-:W-:-:S04]  /*0b90*/  ULOP3.LUT UR6, UR9, 0x1, URZ, 0xc0, !UPT ;  /* 0x0000000109067892 */ /* 0x001fc8000f8ec0ff */
[----:B------:R-:W-:-:S09]  /*0ba0*/  UISETP.NE.U32.AND UP0, UPT, UR6, 0x1, UPT ;  /* 0x000000010600788c */ /* 0x000fd2000bf05070 */
[----:B------:R-:W-:Y:S05]  /*0bb0*/  BRA.U UP0, `(.L_x_0) ;  /* 0x0000000500307547 */ /* 0x000fea000b800000 */
[----:B------:R-:W0:Y:S01]  /*0bc0*/  LDCU.64 UR6, c[0x0][0x3a0] ;  /* 0x00007400ff0677ac */ /* 0x000e220008000a00 */
[----:B------:R-:W1:Y:S08]  /*0bd0*/  LDC R0, c[0x0][0x3c0] ;  /* 0x0000f000ff007b82 */ /* 0x000e700000000800 */
[----:B------:R-:W2:Y:S08]  /*0be0*/  LDC.64 R10, c[0x0][0x390] ;  /* 0x0000e400ff0a7b82 */ /* 0x000eb00000000a00 */
[----:B------:R-:W3:Y:S01]  /*0bf0*/  LDC.64 R14, c[0x0][0x398] ;  /* 0x0000e600ff0e7b82 */ /* 0x000ee20000000a00 */
[----:B0-----:R-:W-:-:S06]  /*0c00*/  UIMAD.WIDE.U32 UR6, UR4, 0x4, UR6 ;  /* 0x00000004040678a5 */ /* 0x001fcc000f8e0006 */
[----:B------:R-:W-:Y:S01]  /*0c10*/  MOV R17, UR7 ;  /* 0x0000000700117c02 */ /* 0x000fe20008000f00 */
[----:B------:R-:W-:Y:S01]  /*0c20*/  IMAD.U32 R16, RZ, RZ, UR6 ;  /* 0x00000006ff107e24 */ /* 0x000fe2000f8e00ff */
[----:B------:R-:W-:-:S03]  /*0c30*/  CS2R R8, SRZ ;  /* 0x0000000000087805 */ /* 0x000fc6000001ff00 */
[----:B------:R-:W0:Y:S01]  /*0c40*/  LDCU.64 UR6, c[0x0][0x3a8] ;  /* 0x00007500ff0677ac */ /* 0x000e220008000a00 */
[----:B------:R-:W1:Y:S02]  /*0c50*/  LDG.E.CONSTANT R17, desc[UR16][R16.64] ;  /* 0x0000001010117981 */ /* 0x000e64000c1e9900 */
[----:B-1----:R-:W-:Y:S01]  /*0c60*/  ISETP.GE.U32.AND P0, PT, R17, R0, PT ;  /* 0x000000001100720c */ /* 0x002fe20003f06070 */
[----:B------:R-:W-:-:S04]  /*0c70*/  IMAD R0, R6, UR4, R3 ;  /* 0x0000000406007c24 */ /* 0x000fc8000f8e0203 */
[----:B--2---:R-:W-:-:S06]  /*0c80*/  IMAD.WIDE.U32 R10, R0, 0x8, R10 ;  /* 0x00000008000a7825 */ /* 0x004fcc00078e000a */
[----:B------:R-:W2:Y:S02]  /*0c90*/  LDG.E.64.CONSTANT R10, desc[UR16][R10.64] ;  /* 0x000000100a0a7981 */ /* 0x000ea4000c1e9b00 */
[----:B------:R-:W1:Y:S01]  /*0ca0*/  @!P0 LDC.64 R12, c[0x0][0x380] ;  /* 0x0000e000ff0c8b82 */ /* 0x000e620000000a00 */
[----:B---3--:R-:W-:-:S06]  /*0cb0*/  IMAD.WIDE.U32 R14, R0, 0x8, R14 ;  /* 0x00000008000e7825 */ /* 0x008fcc00078e000e */
[----:B------:R-:W3:Y:S01]  /*0cc0*/  LDG.E.64.CONSTANT R14, desc[UR16][R14.64] ;  /* 0x000000100e0e7981 */ /* 0x000ee2000c1e9b00 */
[----:B-1----:R-:W-:-:S05]  /*0cd0*/  @!P0 IMAD.WIDE.U32 R12, R17, 0x8, R12 ;  /* 0x00000008110c8825 */ /* 0x002fca00078e000c */
[----:B------:R-:W4:Y:S01]  /*0ce0*/  @!P0 LDG.E.64.CONSTANT R8, desc[UR16][R12.64] ;  /* 0x000000100c088981 */ /* 0x000f22000c1e9b00 */
[----:B0-----:R-:W-:Y:S01]  /*0cf0*/  UIMAD.WIDE.U32 UR6, UR4, 0x4, UR6 ;  /* 0x00000004040678a5 */ /* 0x001fe2000f8e0006 */
[----:B------:R-:W-:Y:S01]  /*0d00*/  BSSY.RECONVERGENT B0, `(.L_x_11) ;  /* 0x0000032000007945 */ /* 0x000fe20003800200 */
[----:B------:R-:W-:Y:S01]  /*0d10*/  IMAD.MOV.U32 R20, RZ, RZ, R26 ;  /* 0x000000ffff147224 */ /* 0x000fe200078e001a */
[----:B------:R-:W-:Y:S02]  /*0d20*/  MOV R21, R27 ;  /* 0x0000001b00157202 */ /* 0x000fe40000000f00 */
[----:B------:R-:W-:Y:S01]  /*0d30*/  CS2R R16, SRZ ;  /* 0x0000000000107805 */ /* 0x000fe2000001ff00 */
[----:B--2---:R-:W-:-:S06]  /*0d40*/  DSETP.NE.AND P0, PT, |R10|, +INF , PT ;  /* 0x7ff000000a00742a */ /* 0x004fcc0003f05200 */
[----:B----4-:R-:W-:-:S06]  /*0d50*/  DSETP.EQU.OR P0, PT, |R8|, +INF , !P0 ;  /* 0x7ff000000800742a */ /* 0x010fcc000470a600 */
[----:B---3--:R-:W-:-:S14]  /*0d60*/  DSETP.EQU.OR P0, PT, |R14|, +INF , P0 ;  /* 0x7ff000000e00742a */ /* 0x008fdc000070a600 */
[----:B------:R-:W-:Y:S05]  /*0d70*/  @P0 BRA `(.L_x_12) ;  /* 0x0000000000a80947 */ /* 0x000fea0003800000 */
        /* <DEDUP_REMOVED lines=11> */
[----:B------:R-:W-:-:S08]  /*0e30*/  DMUL R20, R8, R8 ;  /* 0x0000000808147228 */ /* 0x000fd00000000000 */
[C---:B------:R-:W-:Y:S02]  /*0e40*/  DMUL R12, R20.reuse, R8 ;  /* 0x00000008140c7228 */ /* 0x040fe40000000000 */
[----:B------:R-:W-:-:S06]  /*0e50*/  DMUL R14, R20, R20 ;  /* 0x00000014140e7228 */ /* 0x000fcc0000000000 */
[----:B------:R-:W-:Y:S02]  /*0e60*/  DMUL R10, R12, R12 ;  /* 0x0000000c0c0a7228 */ /* 0x000fe40000000000 */
[----:B------:R-:W-:Y:S02]  /*0e70*/  DMUL R22, R14, -10 ;  /* 0xc02400000e167828 */ /* 0x000fe40000000000 */
[----:B------:R-:W-:Y:S02]  /*0e80*/  DMUL R12, R12, -40 ;  /* 0xc04400000c0c7828 */ /* 0x000fe40000000000 */
[----:B------:R-:W-:-:S04]  /*0e90*/  DMUL R14, R14, R8 ;  /* 0x000000080e0e7228 */ /* 0x000fc80000000000 */
[----:B------:R-:W-:Y:S02]  /*0ea0*/  DFMA R22, R10, 3, R22 ;  /* 0x400800000a16782b */ /* 0x000fe40000000016 */
[C-C-:B------:R-:W-:Y:S02]  /*0eb0*/  DADD R10, -R16.reuse, R18.reuse ;  /* 0x00000000100a7229 */ /* 0x140fe40000000112 */
[----:B------:R-:W-:Y:S02]  /*0ec0*/  DADD R16, R16, R18 ;  /* 0x0000000010107229 */ /* 0x000fe40000000012 */
[----:B------:R-:W-:Y:S02]  /*0ed0*/  DFMA R12, R14, 18, R12 ;  /* 0x403200000e0c782b */ /* 0x000fe4000000000c */
[----:B------:R-:W-:Y:S02]  /*0ee0*/  DFMA R20, R20, 15, R22 ;  /* 0x402e00001414782b */ /* 0x000fe40000000016 */
[----:B------:R-:W-:-:S02]  /*0ef0*/  DMUL R10, R10, 0.0625 ;  /* 0x3fb000000a0a7828 */ /* 0x000fc40000000000 */
[----:B------:R-:W-:Y:S02]  /*0f00*/  DMUL R16, R16, 0.5 ;  /* 0x3fe0000010107828 */ /* 0x000fe40000000000 */
[----:B------:R-:W-:-:S04]  /*0f10*/  DFMA R12, R8, 30, R12 ;  /* 0x403e0000080c782b */ /* 0x000fc8000000000c */
[----:B------:R-:W-:-:S08]  /*0f20*/  DMUL R20, R10, R20 ;  /* 0x000000140a147228 */ /* 0x000fd00000000000 */
[----:B------:R-:W-:Y:S02]  /*0f30*/  DFMA R20, R16, R8, R20 ;  /* 0x000000081014722b */ /* 0x000fe40000000014 */
[----:B------:R-:W-:-:S06]  /*0f40*/  DFMA R16, R10, R12, R16 ;  /* 0x0000000c0a10722b */ /* 0x000fcc0000000010 */
[----:B------:R-:W-:Y:S01]  /*0f50*/  DADD R20, R26, R20 ;  /* 0x000000001a147229 */ /* 0x000fe20000000014 */
[----:B------:R-:W-:Y:S10]  /*0f60*/  BRA `(.L_x_12) ;  /* 0x00000000002c7947 */ /* 0x000ff40003800000 */
.L_x_15:
[----:B------:R-:W-:Y:S01]  /*0f70*/  DFMA R20, R16, R8, R26 ;  /* 0x000000081014722b */ /* 0x000fe2000000001a */
[----:B------:R-:W-:Y:S10]  /*0f80*/  BRA `(.L_x_12) ;  /* 0x0000000000247947 */ /* 0x000ff40003800000 */
.L_x_14:
[----:B------:R-:W-:Y:S01]  /*0f90*/  DFMA R20, R18, R8, R26 ;  /* 0x000000081214722b */ /* 0x000fe2000000001a */
[----:B------:R-:W-:Y:S01]  /*0fa0*/  IMAD.MOV.U32 R16, RZ, RZ, R18 ;  /* 0x000000ffff107224 */ /* 0x000fe200078e0012 */
[----:B------:R-:W-:Y:S01]  /*0fb0*/  MOV R17, R19 ;  /* 0x0000001300117202 */ /* 0x000fe20000000f00 */
[----:B------:R-:W-:Y:S08]  /*0fc0*/  BRA `(.L_x_12) ;  /* 0x0000000000147947 */ /* 0x000ff00003800000 */
.L_x_13:
[----:B------:R-:W-:-:S14]  /*0fd0*/  DSETP.GE.AND P0, PT, R8, RZ, PT ;  /* 0x000000ff0800722a */ /* 0x000fdc0003f06000 */
[----:B------:R-:W-:-:S08]  /*0fe0*/  @P0 DADD R16, -R26, R14 ;  /* 0x000000001a100229 */ /* 0x000fd0000000010e */
[----:B------:R-:W-:Y:S02]  /*0ff0*/  @P0 DFMA R20, R8, R16, R26 ;  /* 0x000000100814022b */ /* 0x000fe4000000001a */
[----:B------:R-:W-:-:S08]  /*1000*/  @!P0 DADD R16, R26, -R10 ;  /* 0x000000001a108229 */ /* 0x000fd0000000080a */
[----:B------:R-:W-:-:S11]  /*1010*/  @!P0 DFMA R20, R16, R8, R26 ;  /* 0x000000081014822b */ /* 0x000fd6000000001a */
.L_x_12:
[----:B------:R-:W-:Y:S05]  /*1020*/  BSYNC.RECONVERGENT B0 ;  /* 0x0000000000007941 */ /* 0x000fea0003800200 */
.L_x_11:
[----:B------:R-:W0:Y:S01]  /*1030*/  LDC.64 R8, c[0x0][0x3b8] ;  /* 0x0000ee00ff087b82 */ /* 0x000e220000000a00 */
[----:B------:R-:W-:-:S08]  /*1040*/  DADD R20, -R26, R20 ;  /* 0x000000001a147229 */ /* 0x000fd00000000114 */
[----:B------:R-:W-:Y:S01]  /*1050*/  DADD R4, R4, R20 ;  /* 0x0000000004047229 */ /* 0x000fe20000000014 */
[----:B0-----:R-:W-:-:S05]  /*1060*/  IMAD.WIDE.U32 R8, R0, 0x8, R8 ;  /* 0x0000000800087825 */ /* 0x001fca00078e0008 */
[----:B------:R0:W-:Y:S05]  /*1070*/  STG.E.64 desc[UR16][R8.64], R16 ;  /* 0x0000001008007986 */ /* 0x0001ea000c101b10 */
.L_x_0:
[----:B------:R-:W-:Y:S01]  /*1080*/  IADD3 R2, P0, PT, RZ, R4, RZ ;  /* 0x00000004ff027210 */ /* 0x000fe20007f1e0ff */
[----:B------:R-:W-:Y:S01]  /*1090*/  BSSY.RECONVERGENT B0, `(.L_x_16) ;  /* 0x0000064000007945 */ /* 0x000fe20003800200 */
[----:B------:R-:W-:Y:S02]  /*10a0*/  LOP3.LUT R0, R5, 0x7fffffff, RZ, 0xc0, !PT ;  /* 0x7fffffff05007812 */ /* 0x000fe400078ec0ff */
[----:B------:R-:W-:Y:S02]  /*10b0*/  ISETP.GT.U32.AND P2, PT, R4, -0x1, PT ;  /* 0xffffffff0400780c */ /* 0x000fe40003f44070 */
[----:B------:R-:W-:Y:S02]  /*10c0*/  ISETP.LT.U32.AND P1, PT, R2, RZ, PT ;  /* 0x000000ff0200720c */ /* 0x000fe40003f21070 */
[----:B------:R-:W-:Y:S02]  /*10d0*/  IADD3 R2, P3, PT, R4, -0x1, RZ ;  /* 0xffffffff04027810 */ /* 0x000fe40007f7e0ff */
[----:B------:R-:W-:-:S02]  /*10e0*/  IADD3.X R0, PT, PT, R0, -0x100000, RZ, P0, !PT ;  /* 0xfff0000000007810 */ /* 0x000fc400007fe4ff */
[C---:B------:R-:W-:Y:S02]  /*10f0*/  ISETP.GT.AND.EX P2, PT, R5.reuse, -0x1, PT, P2 ;  /* 0xffffffff0500780c */ /* 0x040fe40003f44320 */
[----:B------:R-:W-:Y:S02]  /*1100*/  ISETP.LT.U32.AND P0, PT, R2, -0x1, PT ;  /* 0xffffffff0200780c */ /* 0x000fe40003f01070 */
[----:B------:R-:W-:Y:S02]  /*1110*/  IADD3.X R2, PT, PT, R5, -0x1, RZ, P3, !PT ;  /* 0xffffffff05027810 */ /* 0x000fe40001ffe4ff */
[----:B------:R-:W-:-:S04]  /*1120*/  ISETP.LT.U32.AND.EX P1, PT, R0, 0x7fe00000, P2, P1 ;  /* 0x7fe000000000780c */ /* 0x000fc80001721110 */
[----:B------:R-:W-:-:S04]  /*1130*/  ISETP.LT.U32.OR.EX P0, PT, R2, 0xfffff, P1, P0 ;  /* 0x000fffff0200780c */ /* 0x000fc80000f01500 */
[----:B------:R-:W-:Y:S02]  /*1140*/  ISETP.EQ.OR P1, PT, RZ, UR9, P0 ;  /* 0x00000009ff007c0c */ /* 0x000fe40008722670 */
[----:B------:R-:W-:Y:S02]  /*1150*/  FSEL R4, R4, RZ, P0 ;  /* 0x000000ff04047208 */ /* 0x000fe40000000000 */
[----:B------:R-:W-:-:S09]  /*1160*/  FSEL R5, R5, 1.469367938527859385e-39, P0 ;  /* 0x0010000005057808 */ /* 0x000fd20000000000 */
[----:B------:R-:W-:Y:S05]  /*1170*/  @P1 BRA `(.L_x_17) ;  /* 0x0000000400541947 */ /* 0x000fea0003800000 */
[----:B------:R-:W-:Y:S02]  /*1180*/  UISETP.GE.U32.AND UP1, UPT, UR9, 0x8, UPT ;  /* 0x000000080900788c */ /* 0x000fe4000bf26070 */
[----:B------:R-:W-:Y:S01]  /*1190*/  ULOP3.LUT UR6, UR9, 0x7, URZ, 0xc0, !UPT ;  /* 0x0000000709067892 */ /* 0x000fe2000f8ec0ff */
[----:B------:R-:W-:-:S03]  /*11a0*/  UMOV UR4, URZ ;  /* 0x000000ff00047c82 */ /* 0x000fc60008000000 */
[----:B------:R-:W-:-:S03]  /*11b0*/  UISETP.NE.AND UP0, UPT, UR6, URZ, UPT ;  /* 0x000000ff0600728c */ /* 0x000fc6000bf05270 */
[----:B------:R-:W-:Y:S08]  /*11c0*/  BRA.U !UP1, `(.L_x_18) ;  /* 0x00000001099c7547 */ /* 0x000ff0000b800000 */
[----:B------:R-:W1:Y:S01]  /*11d0*/  S2R R7, SR_TID.X ;  /* 0x0000000000077919 */ /* 0x000e620000002100 */
[----:B------:R-:W2:Y:S01]  /*11e0*/  LDC.64 R4, c[0x0][0x3b8] ;  /* 0x0000ee00ff047b82 */ /* 0x000ea20000000a00 */
[----:B------:R-:W-:Y:S01]  /*11f0*/  ULOP3.LUT UR4, UR9, 0xfffffff8, URZ, 0xc0, !UPT ;  /* 0xfffffff809047892 */ /* 0x000fe2000f8ec0ff */
[C-C-:B------:R-:W-:Y:S01]  /*1200*/  IMAD R25, R6.reuse, 0x2, R3.reuse ;  /* 0x0000000206197824 */ /* 0x140fe200078e0203 */
[C---:B------:R-:W-:Y:S01]  /*1210*/  LEA R29, R6.reuse, R3, 0x2 ;  /* 0x00000003061d7211 */ /* 0x040fe200078e10ff */
[C-C-:B------:R-:W-:Y:S01]  /*1220*/  IMAD R27, R6.reuse, 0x3, R3.reuse ;  /* 0x00000003061b7824 */ /* 0x140fe200078e0203 */
[----:B------:R-:W-:Y:S01]  /*1230*/  UIADD3 UR7, UPT, UPT, -UR4, URZ, URZ ;  /* 0x000000ff04077290 */ /* 0x000fe2000fffe1ff */
[C-C-:B------:R-:W-:Y:S02]  /*1240*/  IMAD R0, R6.reuse, 0x5, R3.reuse ;  /* 0x0000000506007824 */ /* 0x140fe400078e0203 */
[C-C-:B------:R-:W-:Y:S02]  /*1250*/  IMAD R2, R6.reuse, 0x6, R3.reuse ;  /* 0x0000000606027824 */ /* 0x140fe400078e0203 */
[----:B------:R-:W-:-:S02]  /*1260*/  IMAD R24, R6, 0x7, R3 ;  /* 0x0000000706187824 */ /* 0x000fc400078e0203 */
[----:B------:R-:W-:Y:S01]  /*1270*/  IMAD.MOV.U32 R26, RZ, RZ, R3 ;  /* 0x000000ffff1a7224 */ /* 0x000fe200078e0003 */
[----:B-1----:R-:W-:-:S07]  /*1280*/  IADD3 R7, PT, PT, R6, UR5, R7 ;  /* 0x0000000506077c10 */ /* 0x002fce000fffe007 */
.L_x_19:
[--C-:B-12---:R-:W-:Y:S01]  /*1290*/  IMAD.WIDE.U32 R22, R26, 0x8, R4.reuse ;  /* 0x000000081a167825 */ /* 0x106fe200078e0004 */
[----:B------:R-:W-:Y:S01]  /*12a0*/  UIADD3 UR7, UPT, UPT, UR7, 0x8, URZ ;  /* 0x0000000807077890 */ /* 0x000fe2000fffe0ff */
[C---:B------:R-:W-:Y:S02]  /*12b0*/  LEA R26, R6.reuse, R26, 0x3 ;  /* 0x0000001a061a7211 */ /* 0x040fe400078e18ff */
[--C-:B------:R-:W-:Y:S01]  /*12c0*/  IMAD.WIDE.U32 R20, R7, 0x8, R4.reuse ;  /* 0x0000000807147825 */ /* 0x100fe200078e0004 */
[----:B------:R1:W-:Y:S01]  /*12d0*/  STG.E.64 desc[UR16][R22.64], RZ ;  /* 0x000000ff16007986 */ /* 0x0003e2000c101b10 */
[----:B------:R-:W-:Y:S02]  /*12e0*/  UISETP.NE.AND UP1, UPT, UR7, URZ, UPT ;  /* 0x000000ff0700728c */ /* 0x000fe4000bf25270 */
[----:B------:R-:W-:Y:S01]  /*12f0*/  IMAD.WIDE.U32 R12, R25, 0x8, R4 ;  /* 0x00000008190c7825 */ /* 0x000fe200078e0004 */
[----:B------:R1:W-:Y:S01]  /*1300*/  STG.E.64 desc[UR16][R20.64], RZ ;  /* 0x000000ff14007986 */ /* 0x0003e2000c101b10 */
[----:B------:R-:W-:-:S02]  /*1310*/  LEA R25, R6, R25, 0x3 ;  /* 0x0000001906197211 */ /* 0x000fc400078e18ff */
[--C-:B0-----:R-:W-:Y:S01]  /*1320*/  IMAD.WIDE.U32 R8, R27, 0x8, R4.reuse ;  /* 0x000000081b087825 */ /* 0x101fe200078e0004 */
[----:B------:R1:W-:Y:S01]  /*1330*/  STG.E.64 desc[UR16][R12.64], RZ ;  /* 0x000000ff0c007986 */ /* 0x0003e2000c101b10 */
[----:B------:R-:W-:Y:S02]  /*1340*/  LEA R27, R6, R27, 0x3 ;  /* 0x0000001b061b7211 */ /* 0x000fe400078e18ff */
[--C-:B------:R-:W-:Y:S01]  /*1350*/  IMAD.WIDE.U32 R10, R29, 0x8, R4.reuse ;  /* 0x000000081d0a7825 */ /* 0x100fe200078e0004 */
[----:B------:R1:W-:Y:S03]  /*1360*/  STG.E.64 desc[UR16][R8.64], RZ ;  /* 0x000000ff08007986 */ /* 0x0003e6000c101b10 */
[----:B------:R-:W-:Y:S01]  /*1370*/  IMAD.WIDE.U32 R14, R0, 0x8, R4 ;  /* 0x00000008000e7825 */ /* 0x000fe200078e0004 */
[----:B------:R1:W-:Y:S01]  /*1380*/  STG.E.64 desc[UR16][R10.64], RZ ;  /* 0x000000ff0a007986 */ /* 0x0003e2000c101b10 */
[----:B------:R-:W-:-:S02]  /*1390*/  LEA R0, R6, R0, 0x3 ;  /* 0x0000000006007211 */ /* 0x000fc400078e18ff */
[--C-:B------:R-:W-:Y:S01]  /*13a0*/  IMAD.WIDE.U32 R16, R2, 0x8, R4.reuse ;  /* 0x0000000802107825 */ /* 0x100fe200078e0004 */
[----:B------:R1:W-:Y:S01]  /*13b0*/  STG.E.64 desc[UR16][R14.64], RZ ;  /* 0x000000ff0e007986 */ /* 0x0003e2000c101b10 */
[----:B------:R-:W-:Y:S02]  /*13c0*/  LEA R2, R6, R2, 0x3 ;  /* 0x0000000206027211 */ /* 0x000fe400078e18ff */
[----:B------:R-:W-:Y:S01]  /*13d0*/  IMAD.WIDE.U32 R18, R24, 0x8, R4 ;  /* 0x0000000818127825 */ /* 0x000fe200078e0004 */
[----:B------:R1:W-:Y:S03]  /*13e0*/  STG.E.64 desc[UR16][R16.64], RZ ;  /* 0x000000ff10007986 */ /* 0x0003e6000c101b10 */
[C---:B------:R-:W-:Y:S01]  /*13f0*/  IMAD R7, R6.reuse, 0x8, R7 ;  /* 0x0000000806077824 */ /* 0x040fe200078e0207 */
[----:B------:R1:W-:Y:S01]  /*1400*/  STG.E.64 desc[UR16][R18.64], RZ ;  /* 0x000000ff12007986 */ /* 0x0003e2000c101b10 */
[----:B------:R-:W-:-:S02]  /*1410*/  IMAD R29, R6, 0x8, R29 ;  /* 0x00000008061d7824 */ /* 0x000fc400078e021d */
[----:B------:R-:W-:Y:S01]  /*1420*/  IMAD R24, R6, 0x8, R24 ;  /* 0x0000000806187824 */ /* 0x000fe200078e0218 */
[----:B------:R-:W-:Y:S06]  /*1430*/  BRA.U UP1, `(.L_x_19) ;  /* 0xfffffffd01947547 */ /* 0x000fec000b83ffff */
.L_x_18:
[----:B------:R-:W-:Y:S01]  /*1440*/  HFMA2 R4, -RZ, RZ, 0, 0 ;  /* 0x00000000ff047431 */ /* 0x000fe200000001ff */
[----:B------:R-:W-:Y:S01]  /*1450*/  MOV R5, 0x100000 ;  /* 0x0010000000057802 */ /* 0x000fe20000000f00 */
[----:B------:R-:W-:Y:S06]  /*1460*/  BRA.U !UP0, `(.L_x_17) ;  /* 0x0000000108987547 */ /* 0x000fec000b800000 */
[----:B------:R-:W-:Y:S02]  /*1470*/  UISETP.GE.U32.AND UP0, UPT, UR6, 0x4, UPT ;  /* 0x000000040600788c */ /* 0x000fe4000bf06070 */
[----:B------:R-:W-:-:S04]  /*1480*/  ULOP3.LUT UR7, UR9, 0x3, URZ, 0xc0, !UPT ;  /* 0x0000000309077892 */ /* 0x000fc8000f8ec0ff */
[----:B------:R-:W-:-:S03]  /*1490*/  UISETP.NE.AND UP1, UPT, UR7, URZ, UPT ;  /* 0x000000ff0700728c */ /* 0x000fc6000bf25270 */
[----:B------:R-:W-:Y:S08]  /*14a0*/  BRA.U !UP0, `(.L_x_20) ;  /* 0x0000000108387547 */ /* 0x000ff0000b800000 */
[----:B-1----:R-:W1:Y:S01]  /*14b0*/  LDC.64 R14, c[0x0][0x3b8] ;  /* 0x0000ee00ff0e7b82 */ /* 0x002e620000000a00 */
[----:B0-----:R-:W-:Y:S01]  /*14c0*/  IMAD R9, R6, UR4, R3 ;  /* 0x0000000406097c24 */ /* 0x001fe2000f8e0203 */
[----:B------:R-:W-:-:S03]  /*14d0*/  UIADD3 UR4, UPT, UPT, UR4, 0x4, URZ ;  /* 0x0000000404047890 */ /* 0x000fc6000fffe0ff */
[----:B------:R-:W-:-:S05]  /*14e0*/  IMAD.IADD R11, R9, 0x1, R6 ;  /* 0x00000001090b7824 */ /* 0x000fca00078e0206 */
[----:B------:R-:W-:-:S04]  /*14f0*/  IADD3 R13, PT, PT, R11, R6, RZ ;  /* 0x000000060b0d7210 */ /* 0x000fc80007ffe0ff */
[----:B------:R-:W-:Y:S01]  /*1500*/  IADD3 R7, PT, PT, R13, R6, RZ ;  /* 0x000000060d077210 */ /* 0x000fe20007ffe0ff */
[----:B-1----:R-:W-:-:S04]  /*1510*/  IMAD.WIDE.U32 R8, R9, 0x8, R14 ;  /* 0x0000000809087825 */ /* 0x002fc800078e000e */
[--C-:B------:R-:W-:Y:S01]  /*1520*/  IMAD.WIDE.U32 R10, R11, 0x8, R14.reuse ;  /* 0x000000080b0a7825 */ /* 0x100fe200078e000e */
[----:B------:R2:W-:Y:S03]  /*1530*/  STG.E.64 desc[UR16][R8.64], RZ ;  /* 0x000000ff08007986 */ /* 0x0005e6000c101b10 */
[--C-:B------:R-:W-:Y:S01]  /*1540*/  IMAD.WIDE.U32 R12, R13, 0x8, R14.reuse ;  /* 0x000000080d0c7825 */ /* 0x100fe200078e000e */
[----:B------:R2:W-:Y:S03]  /*1550*/  STG.E.64 desc[UR16][R10.64], RZ ;  /* 0x000000ff0a007986 */ /* 0x0005e6000c101b10 */
[----:B------:R-:W-:Y:S01]  /*1560*/  IMAD.WIDE.U32 R14, R7, 0x8, R14 ;  /* 0x00000008070e7825 */ /* 0x000fe200078e000e */
[----:B------:R2:W-:Y:S04]  /*1570*/  STG.E.64 desc[UR16][R12.64], RZ ;  /* 0x000000ff0c007986 */ /* 0x0005e8000c101b10 */
[----:B------:R2:W-:Y:S02]  /*1580*/  STG.E.64 desc[UR16][R14.64], RZ ;  /* 0x000000ff0e007986 */ /* 0x0005e4000c101b10 */
.L_x_20:
[----:B------:R-:W-:Y:S05]  /*1590*/  BRA.U !UP1, `(.L_x_17) ;  /* 0x00000001094c7547 */ /* 0x000fea000b800000 */
[----:B------:R-:W-:-:S04]  /*15a0*/  ULOP3.LUT UR6, UR9, 0x1, URZ, 0xc0, !UPT ;  /* 0x0000000109067892 */ /* 0x000fc8000f8ec0ff */
[----:B------:R-:W-:-:S06]  /*15b0*/  UISETP.NE.U32.AND UP0, UPT, UR6, 0x1, UPT ;  /* 0x000000010600788c */ /* 0x000fcc000bf05070 */
[----:B------:R-:W-:-:S05]  /*15c0*/  PLOP3.LUT P0, PT, PT, PT, UP0, 0x80, 0x8 ;  /* 0x000000000008781c */ /* 0x000fca0003f0f008 */
[----:B------:R-:W3:Y:S01]  /*15d0*/  @!UP0 LDCU.64 UR10, c[0x0][0x3b8] ;  /* 0x00007700ff0a87ac */ /* 0x000ee20008000a00 */
[----:B------:R-:W-:-:S09]  /*15e0*/  UISETP.NE.AND UP0, UPT, UR7, 0x1, UPT ;  /* 0x000000010700788c */ /* 0x000fd2000bf05270 */
[----:B------:R-:W-:Y:S05]  /*15f0*/  BRA.U !UP0, `(.L_x_21) ;  /* 0x0000000108207547 */ /* 0x000fea000b800000 */
[----:B012---:R-:W0:Y:S01]  /*1600*/  LDC.64 R8, c[0x0][0x3b8] ;  /* 0x0000ee00ff087b82 */ /* 0x007e220000000a00 */
[----:B------:R-:W-:Y:S01]  /*1610*/  IMAD R11, R6, UR4, R3 ;  /* 0x00000004060b7c24 */ /* 0x000fe2000f8e0203 */
[----:B------:R-:W-:-:S03]  /*1620*/  UIADD3 UR4, UPT, UPT, UR4, 0x2, URZ ;  /* 0x0000000204047890 */ /* 0x000fc6000fffe0ff */
[C---:B------:R-:W-:Y:S02]  /*1630*/  IMAD.IADD R7, R11.reuse, 0x1, R6 ;  /* 0x000000010b077824 */ /* 0x040fe400078e0206 */
[----:B0-----:R-:W-:-:S04]  /*1640*/  IMAD.WIDE.U32 R10, R11, 0x8, R8 ;  /* 0x000000080b0a7825 */ /* 0x001fc800078e0008 */
[----:B------:R-:W-:Y:S01]  /*1650*/  IMAD.WIDE.U32 R8, R7, 0x8, R8 ;  /* 0x0000000807087825 */ /* 0x000fe200078e0008 */
[----:B------:R4:W-:Y:S04]  /*1660*/  STG.E.64 desc[UR16][R10.64], RZ ;  /* 0x000000ff0a007986 */ /* 0x0009e8000c101b10 */
[----:B------:R4:W-:Y:S02]  /*1670*/  STG.E.64 desc[UR16][R8.64], RZ ;  /* 0x000000ff08007986 */ /* 0x0009e4000c101b10 */
.L_x_21:
[----:B01234-:R-:W-:Y:S01]  /*1680*/  MOV R8, UR10 ;  /* 0x0000000a00087c02 */ /* 0x01ffe20008000f00 */
[----:B------:R-:W-:Y:S01]  /*1690*/  @!P0 IMAD R7, R6, UR4, R3 ;  /* 0x0000000406078c24 */ /* 0x000fe2000f8e0203 */
[----:B------:R-:W-:-:S03]  /*16a0*/  MOV R9, UR11 ;  /* 0x0000000b00097c02 */ /* 0x000fc60008000f00 */
[----:B------:R-:W-:-:S05]  /*16b0*/  @!P0 IMAD.WIDE.U32 R6, R7, 0x8, R8 ;  /* 0x0000000807068825 */ /* 0x000fca00078e0008 */
[----:B------:R3:W-:Y:S02]  /*16c0*/  @!P0 STG.E.64 desc[UR16][R6.64], RZ ;  /* 0x000000ff06008986 */ /* 0x0007e4000c101b10 */
.L_x_17:
[----:B------:R-:W-:Y:S05]  /*16d0*/  BSYNC.RECONVERGENT B0 ;  /* 0x0000000000007941 */ /* 0x000fea0003800200 */
.L_x_16:
[----:B---3--:R-:W3:Y:S02]  /*16e0*/  LDC.64 R6, c[0x0][0x3b0] ;  /* 0x0000ec00ff067b82 */ /* 0x008ee40000000a00 */
[----:B---3--:R-:W-:-:S05]  /*16f0*/  IMAD.WIDE.U32 R2, R3, 0x8, R6 ;  /* 0x0000000803027825 */ /* 0x008fca00078e0006 */
[----:B------:R-:W-:Y:S01]  /*1700*/  STG.E.64 desc[UR16][R2.64], R4 ;  /* 0x0000000402007986 */ /* 0x000fe2000c101b10 */
[----:B------:R-:W-:Y:S05]  /*1710*/  EXIT ;  /* 0x000000000000794d */ /* 0x000fea0003800000 */
.L_x_22:
[----:B------:R-:W-:-:S00]  /*1720*/  BRA `(.L_x_22) ;  /* 0xfffffffc00fc7947 */ /* 0x000fc0000383ffff */
[----:B------:R-:W-:-:S00]  /*1730*/  NOP ;  /* 0x0000000000007918 */ /* 0x000fc00000000000 */
        /* <DEDUP_REMOVED lines=12> */
.L_x_23:


//--------------------- .nv.shared.reserved.0     --------------------------
	.section	.nv.shared.reserved.0,"aw",@nobits
	.weak		__nv_reservedSMEM_offset_0_alias
	.size		__nv_reservedSMEM_offset_0_alias, 0, 64
	.other		__nv_reservedSMEM_offset_0_alias,@"STO_CUDA_RESERVED_SHARED STV_DEFAULT"
__nv_reservedSMEM_offset_0_alias:
	.zero		0
	.zero		64


//--------------------- .nv.constant0.unbinned_weight_sys_apply --------------------------
	.section	.nv.constant0.unbinned_weight_sys_apply,"a",@progbits
	.sectionflags	@""
	.align	4
.nv.constant0.unbinned_weight_sys_apply:
	.zero		972


//--------------------- SYMBOLS --------------------------

	.type		.nv.reservedSmem.offset0,@object
	.size		.nv.reservedSmem.offset0,0x4
